//
// Generated by NVIDIA NVVM Compiler
//
// Compiler Build ID: CL-36424714
// Cuda compilation tools, release 13.0, V13.0.88
// Based on NVVM 20.0.0
//

.version 9.0
.target sm_100
.address_size 64

	// .globl	_Z10cuda_hellov
.extern .func  (.param .b32 func_retval0) vprintf
(
	.param .b64 vprintf_param_0,
	.param .b64 vprintf_param_1
)
;
.global .align 1 .b8 $str[15] = {72, 101, 108, 108, 111, 32, 87, 111, 114, 108, 100, 32, 33, 10};

.visible .entry _Z10cuda_hellov()
{
	.reg .b32 	%r<3>;
	.reg .b64 	%rd<3>;

	mov.u64 	%rd1, $str;
	cvta.global.u64 	%rd2, %rd1;
	{ // callseq 0, 0
	.param .b64 param0;
	st.param.b64 	[param0], %rd2;
	.param .b64 param1;
	st.param.b64 	[param1], 0;
	.param .b32 retval0;
	call.uni (retval0), 
	vprintf, 
	(
	param0, 
	param1
	);
	ld.param.b32 	%r1, [retval0];
	} // callseq 0
	ret;

}
	// .globl	_Z13cudaMatrixAddPfS_S_
.visible .entry _Z13cudaMatrixAddPfS_S_(
	.param .u64 .ptr .align 1 _Z13cudaMatrixAddPfS_S__param_0,
	.param .u64 .ptr .align 1 _Z13cudaMatrixAddPfS_S__param_1,
	.param .u64 .ptr .align 1 _Z13cudaMatrixAddPfS_S__param_2
)
{
	.reg .pred 	%p<7>;
	.reg .b32 	%r<28>;
	.reg .b32 	%f<22>;
	.reg .b64 	%rd<35>;

	ld.param.u64 	%rd4, [_Z13cudaMatrixAddPfS_S__param_0];
	ld.param.u64 	%rd5, [_Z13cudaMatrixAddPfS_S__param_1];
	ld.param.u64 	%rd6, [_Z13cudaMatrixAddPfS_S__param_2];
	cvta.to.global.u64 	%rd1, %rd6;
	cvta.to.global.u64 	%rd2, %rd5;
	cvta.to.global.u64 	%rd3, %rd4;
	mov.u32 	%r1, %nctaid.x;
	mov.u32 	%r2, %ntid.x;
	and.b32  	%r3, %r2, 3;
	and.b32  	%r4, %r2, 2044;
	and.b32  	%r17, %r2, -4;
	neg.s32 	%r5, %r17;
	mov.b32 	%r24, 0;
$L__BB1_1:
	setp.lt.u32 	%p1, %r2, 4;
	mul.lo.s32 	%r7, %r24, %r2;
	mov.b32 	%r27, 0;
	@%p1 bra 	$L__BB1_4;
	add.s32 	%r25, %r7, 3;
	mov.u32 	%r26, %r5;
$L__BB1_3:
	add.s32 	%r19, %r25, -2;
	add.s32 	%r20, %r25, -3;
	mul.wide.u32 	%rd7, %r20, 4;
	add.s64 	%rd8, %rd3, %rd7;
	ld.global.f32 	%f1, [%rd8];
	add.s64 	%rd9, %rd2, %rd7;
	ld.global.f32 	%f2, [%rd9];
	add.f32 	%f3, %f1, %f2;
	add.s64 	%rd10, %rd1, %rd7;
	st.global.f32 	[%rd10], %f3;
	mul.wide.u32 	%rd11, %r19, 4;
	add.s64 	%rd12, %rd3, %rd11;
	ld.global.f32 	%f4, [%rd12];
	add.s64 	%rd13, %rd2, %rd11;
	ld.global.f32 	%f5, [%rd13];
	add.f32 	%f6, %f4, %f5;
	add.s64 	%rd14, %rd1, %rd11;
	st.global.f32 	[%rd14], %f6;
	add.s32 	%r21, %r25, -1;
	mul.wide.u32 	%rd15, %r21, 4;
	add.s64 	%rd16, %rd3, %rd15;
	ld.global.f32 	%f7, [%rd16];
	add.s64 	%rd17, %rd2, %rd15;
	ld.global.f32 	%f8, [%rd17];
	add.f32 	%f9, %f7, %f8;
	add.s64 	%rd18, %rd1, %rd15;
	st.global.f32 	[%rd18], %f9;
	mul.wide.u32 	%rd19, %r25, 4;
	add.s64 	%rd20, %rd3, %rd19;
	ld.global.f32 	%f10, [%rd20];
	add.s64 	%rd21, %rd2, %rd19;
	ld.global.f32 	%f11, [%rd21];
	add.f32 	%f12, %f10, %f11;
	add.s64 	%rd22, %rd1, %rd19;
	st.global.f32 	[%rd22], %f12;
	add.s32 	%r26, %r26, 4;
	add.s32 	%r25, %r25, 4;
	setp.ne.s32 	%p2, %r26, 0;
	mov.u32 	%r27, %r4;
	@%p2 bra 	$L__BB1_3;
$L__BB1_4:
	setp.eq.s32 	%p3, %r3, 0;
	@%p3 bra 	$L__BB1_8;
	setp.eq.s32 	%p4, %r3, 1;
	add.s32 	%r14, %r27, %r7;
	mul.wide.u32 	%rd23, %r14, 4;
	add.s64 	%rd24, %rd3, %rd23;
	ld.global.f32 	%f13, [%rd24];
	add.s64 	%rd25, %rd2, %rd23;
	ld.global.f32 	%f14, [%rd25];
	add.f32 	%f15, %f13, %f14;
	add.s64 	%rd26, %rd1, %rd23;
	st.global.f32 	[%rd26], %f15;
	@%p4 bra 	$L__BB1_8;
	setp.eq.s32 	%p5, %r3, 2;
	add.s32 	%r22, %r14, 1;
	mul.wide.u32 	%rd27, %r22, 4;
	add.s64 	%rd28, %rd3, %rd27;
	ld.global.f32 	%f16, [%rd28];
	add.s64 	%rd29, %rd2, %rd27;
	ld.global.f32 	%f17, [%rd29];
	add.f32 	%f18, %f16, %f17;
	add.s64 	%rd30, %rd1, %rd27;
	st.global.f32 	[%rd30], %f18;
	@%p5 bra 	$L__BB1_8;
	add.s32 	%r23, %r14, 2;
	mul.wide.u32 	%rd31, %r23, 4;
	add.s64 	%rd32, %rd3, %rd31;
	ld.global.f32 	%f19, [%rd32];
	add.s64 	%rd33, %rd2, %rd31;
	ld.global.f32 	%f20, [%rd33];
	add.f32 	%f21, %f19, %f20;
	add.s64 	%rd34, %rd1, %rd31;
	st.global.f32 	[%rd34], %f21;
$L__BB1_8:
	add.s32 	%r24, %r24, 1;
	setp.ne.s32 	%p6, %r24, %r1;
	@%p6 bra 	$L__BB1_1;
	ret;

}
	// .globl	_Z14cudaMatrixMultPfS_S_
.visible .entry _Z14cudaMatrixMultPfS_S_(
	.param .u64 .ptr .align 1 _Z14cudaMatrixMultPfS_S__param_0,
	.param .u64 .ptr .align 1 _Z14cudaMatrixMultPfS_S__param_1,
	.param .u64 .ptr .align 1 _Z14cudaMatrixMultPfS_S__param_2
)
{
	.reg .pred 	%p<11>;
	.reg .b32 	%r<104>;
	.reg .b32 	%f<67>;
	.reg .b64 	%rd<69>;

	ld.param.u64 	%rd4, [_Z14cudaMatrixMultPfS_S__param_0];
	ld.param.u64 	%rd5, [_Z14cudaMatrixMultPfS_S__param_1];
	ld.param.u64 	%rd6, [_Z14cudaMatrixMultPfS_S__param_2];
	cvta.to.global.u64 	%rd1, %rd5;
	cvta.to.global.u64 	%rd2, %rd4;
	cvta.to.global.u64 	%rd3, %rd6;
	mov.u32 	%r1, %nctaid.x;
	and.b32  	%r2, %r1, 7;
	add.s32 	%r3, %r2, -1;
	and.b32  	%r4, %r1, 2147483640;
	and.b32  	%r53, %r1, -8;
	neg.s32 	%r5, %r53;
	shl.b32 	%r6, %r1, 3;
	mov.b32 	%r89, 0;
$L__BB2_1:
	mul.lo.s32 	%r8, %r89, %r1;
	add.s32 	%r9, %r89, 1;
	add.s32 	%r55, %r89, 2;
	mul.lo.s32 	%r10, %r1, %r55;
	add.s32 	%r56, %r89, 3;
	mul.lo.s32 	%r11, %r1, %r56;
	add.s32 	%r57, %r89, 4;
	mul.lo.s32 	%r12, %r1, %r57;
	add.s32 	%r58, %r89, 5;
	mul.lo.s32 	%r13, %r1, %r58;
	add.s32 	%r59, %r89, 6;
	mul.lo.s32 	%r14, %r1, %r59;
	add.s32 	%r60, %r89, 7;
	mul.lo.s32 	%r15, %r1, %r60;
	mov.b32 	%r90, 0;
$L__BB2_2:
	setp.lt.u32 	%p1, %r1, 8;
	add.s32 	%r17, %r90, %r8;
	mov.f32 	%f66, 0f00000000;
	mov.b32 	%r102, 0;
	@%p1 bra 	$L__BB2_5;
	mad.lo.s32 	%r99, %r1, %r9, %r90;
	add.s32 	%r98, %r10, %r90;
	add.s32 	%r97, %r11, %r90;
	add.s32 	%r96, %r12, %r90;
	add.s32 	%r95, %r13, %r90;
	add.s32 	%r94, %r14, %r90;
	add.s32 	%r93, %r15, %r90;
	add.s32 	%r62, %r8, %r90;
	add.s32 	%r91, %r62, 3;
	mov.f32 	%f66, 0f00000000;
	mov.u32 	%r92, %r17;
	mov.u32 	%r100, %r5;
$L__BB2_4:
	.pragma "nounroll";
	add.s32 	%r63, %r91, -3;
	mul.wide.u32 	%rd7, %r63, 4;
	add.s64 	%rd8, %rd2, %rd7;
	ld.global.f32 	%f16, [%rd8];
	mul.wide.u32 	%rd9, %r92, 4;
	add.s64 	%rd10, %rd1, %rd9;
	ld.global.f32 	%f17, [%rd10];
	fma.rn.f32 	%f18, %f16, %f17, %f66;
	add.s32 	%r64, %r91, -2;
	mul.wide.u32 	%rd11, %r64, 4;
	add.s64 	%rd12, %rd2, %rd11;
	ld.global.f32 	%f19, [%rd12];
	mul.wide.u32 	%rd13, %r99, 4;
	add.s64 	%rd14, %rd1, %rd13;
	ld.global.f32 	%f20, [%rd14];
	fma.rn.f32 	%f21, %f19, %f20, %f18;
	add.s32 	%r65, %r91, -1;
	mul.wide.u32 	%rd15, %r65, 4;
	add.s64 	%rd16, %rd2, %rd15;
	ld.global.f32 	%f22, [%rd16];
	mul.wide.u32 	%rd17, %r98, 4;
	add.s64 	%rd18, %rd1, %rd17;
	ld.global.f32 	%f23, [%rd18];
	fma.rn.f32 	%f24, %f22, %f23, %f21;
	add.s32 	%r66, %r91, 4;
	mul.wide.u32 	%rd19, %r91, 4;
	add.s64 	%rd20, %rd2, %rd19;
	ld.global.f32 	%f25, [%rd20];
	mul.wide.u32 	%rd21, %r97, 4;
	add.s64 	%rd22, %rd1, %rd21;
	ld.global.f32 	%f26, [%rd22];
	fma.rn.f32 	%f27, %f25, %f26, %f24;
	add.s32 	%r67, %r91, 1;
	mul.wide.u32 	%rd23, %r67, 4;
	add.s64 	%rd24, %rd2, %rd23;
	ld.global.f32 	%f28, [%rd24];
	mul.wide.u32 	%rd25, %r96, 4;
	add.s64 	%rd26, %rd1, %rd25;
	ld.global.f32 	%f29, [%rd26];
	fma.rn.f32 	%f30, %f28, %f29, %f27;
	add.s32 	%r68, %r91, 2;
	mul.wide.u32 	%rd27, %r68, 4;
	add.s64 	%rd28, %rd2, %rd27;
	ld.global.f32 	%f31, [%rd28];
	mul.wide.u32 	%rd29, %r95, 4;
	add.s64 	%rd30, %rd1, %rd29;
	ld.global.f32 	%f32, [%rd30];
	fma.rn.f32 	%f33, %f31, %f32, %f30;
	add.s32 	%r69, %r91, 3;
	mul.wide.u32 	%rd31, %r69, 4;
	add.s64 	%rd32, %rd2, %rd31;
	ld.global.f32 	%f34, [%rd32];
	mul.wide.u32 	%rd33, %r94, 4;
	add.s64 	%rd34, %rd1, %rd33;
	ld.global.f32 	%f35, [%rd34];
	fma.rn.f32 	%f36, %f34, %f35, %f33;
	mul.wide.u32 	%rd35, %r66, 4;
	add.s64 	%rd36, %rd2, %rd35;
	ld.global.f32 	%f37, [%rd36];
	mul.wide.u32 	%rd37, %r93, 4;
	add.s64 	%rd38, %rd1, %rd37;
	ld.global.f32 	%f38, [%rd38];
	fma.rn.f32 	%f66, %f37, %f38, %f36;
	add.s32 	%r100, %r100, 8;
	add.s32 	%r99, %r99, %r6;
	add.s32 	%r98, %r98, %r6;
	add.s32 	%r97, %r97, %r6;
	add.s32 	%r96, %r96, %r6;
	add.s32 	%r95, %r95, %r6;
	add.s32 	%r94, %r94, %r6;
	add.s32 	%r93, %r93, %r6;
	add.s32 	%r92, %r92, %r6;
	add.s32 	%r91, %r91, 8;
	setp.ne.s32 	%p2, %r100, 0;
	mov.u32 	%r102, %r4;
	@%p2 bra 	$L__BB2_4;
$L__BB2_5:
	setp.eq.s32 	%p3, %r2, 0;
	@%p3 bra 	$L__BB2_13;
	setp.lt.u32 	%p4, %r3, 3;
	@%p4 bra 	$L__BB2_8;
	add.s32 	%r70, %r17, %r102;
	mul.wide.u32 	%rd39, %r70, 4;
	add.s64 	%rd40, %rd2, %rd39;
	ld.global.f32 	%f40, [%rd40];
	add.s32 	%r71, %r102, %r89;
	mad.lo.s32 	%r72, %r71, %r1, %r90;
	mul.wide.u32 	%rd41, %r72, 4;
	add.s64 	%rd42, %rd1, %rd41;
	ld.global.f32 	%f41, [%rd42];
	fma.rn.f32 	%f42, %f40, %f41, %f66;
	add.s32 	%r73, %r70, 1;
	mul.wide.u32 	%rd43, %r73, 4;
	add.s64 	%rd44, %rd2, %rd43;
	ld.global.f32 	%f43, [%rd44];
	add.s32 	%r74, %r72, %r1;
	mul.wide.u32 	%rd45, %r74, 4;
	add.s64 	%rd46, %rd1, %rd45;
	ld.global.f32 	%f44, [%rd46];
	fma.rn.f32 	%f45, %f43, %f44, %f42;
	add.s32 	%r75, %r70, 2;
	mul.wide.u32 	%rd47, %r75, 4;
	add.s64 	%rd48, %rd2, %rd47;
	ld.global.f32 	%f46, [%rd48];
	add.s32 	%r76, %r74, %r1;
	mul.wide.u32 	%rd49, %r76, 4;
	add.s64 	%rd50, %rd1, %rd49;
	ld.global.f32 	%f47, [%rd50];
	fma.rn.f32 	%f48, %f46, %f47, %f45;
	add.s32 	%r77, %r70, 3;
	mul.wide.u32 	%rd51, %r77, 4;
	add.s64 	%rd52, %rd2, %rd51;
	ld.global.f32 	%f49, [%rd52];
	add.s32 	%r78, %r76, %r1;
	mul.wide.u32 	%rd53, %r78, 4;
	add.s64 	%rd54, %rd1, %rd53;
	ld.global.f32 	%f50, [%rd54];
	fma.rn.f32 	%f66, %f49, %f50, %f48;
	add.s32 	%r102, %r102, 4;
$L__BB2_8:
	and.b32  	%r79, %r1, 3;
	setp.eq.s32 	%p5, %r79, 0;
	@%p5 bra 	$L__BB2_13;
	setp.eq.s32 	%p6, %r79, 1;
	@%p6 bra 	$L__BB2_11;
	add.s32 	%r80, %r17, %r102;
	mul.wide.u32 	%rd55, %r80, 4;
	add.s64 	%rd56, %rd2, %rd55;
	ld.global.f32 	%f52, [%rd56];
	add.s32 	%r81, %r102, %r89;
	mad.lo.s32 	%r82, %r81, %r1, %r90;
	mul.wide.u32 	%rd57, %r82, 4;
	add.s64 	%rd58, %rd1, %rd57;
	ld.global.f32 	%f53, [%rd58];
	fma.rn.f32 	%f54, %f52, %f53, %f66;
	add.s32 	%r83, %r80, 1;
	mul.wide.u32 	%rd59, %r83, 4;
	add.s64 	%rd60, %rd2, %rd59;
	ld.global.f32 	%f55, [%rd60];
	add.s32 	%r84, %r82, %r1;
	mul.wide.u32 	%rd61, %r84, 4;
	add.s64 	%rd62, %rd1, %rd61;
	ld.global.f32 	%f56, [%rd62];
	fma.rn.f32 	%f66, %f55, %f56, %f54;
	add.s32 	%r102, %r102, 2;
$L__BB2_11:
	and.b32  	%r85, %r1, 1;
	setp.eq.b32 	%p7, %r85, 1;
	not.pred 	%p8, %p7;
	@%p8 bra 	$L__BB2_13;
	add.s32 	%r86, %r17, %r102;
	mul.wide.u32 	%rd63, %r86, 4;
	add.s64 	%rd64, %rd2, %rd63;
	ld.global.f32 	%f57, [%rd64];
	add.s32 	%r87, %r102, %r89;
	mad.lo.s32 	%r88, %r87, %r1, %r90;
	mul.wide.u32 	%rd65, %r88, 4;
	add.s64 	%rd66, %rd1, %rd65;
	ld.global.f32 	%f58, [%rd66];
	fma.rn.f32 	%f66, %f57, %f58, %f66;
$L__BB2_13:
	mul.wide.u32 	%rd67, %r17, 4;
	add.s64 	%rd68, %rd3, %rd67;
	st.global.f32 	[%rd68], %f66;
	add.s32 	%r90, %r90, 1;
	setp.ne.s32 	%p9, %r90, %r1;
	@%p9 bra 	$L__BB2_2;
	setp.ne.s32 	%p10, %r9, %r1;
	mov.u32 	%r89, %r9;
	@%p10 bra 	$L__BB2_1;
	ret;

}


// ===== COMPILED SASS (sm_100) =====

	.target	sm_100

	.elftype	@"ET_EXEC"


//--------------------- .note.nv.tkinfo           --------------------------
	.section	.note.nv.tkinfo,"",@"SHT_NOTE"
	.sectionflags	@"SHF_NOTE_NV_TKINFO"
	.tkinfo
        /*0018*/ 	.word	0x00000002
        /*0030*/ 	.string	""
        /*0030*/ 	.string	"ptxas"
        /*0030*/ 	.string	"Cuda compilation tools, release 13.0, V13.0.88"
        /*0030*/ 	.string	"Build cuda_13.0.r13.0/compiler.36424714_0"
        /*0030*/ 	.string	"-arch sm_100 -m 64 "



//--------------------- .note.nv.cuinfo           --------------------------
	.section	.note.nv.cuinfo,"",@"SHT_NOTE"
	.sectionflags	@"SHF_NOTE_NV_CUINFO"
        /*0018*/ 	.short	0x0002
        /*001a*/ 	.short	0x0064
        /*001c*/ 	.short	0x0082
	.zero		2


//--------------------- .nv.info                  --------------------------
	.section	.nv.info,"",@"SHT_CUDA_INFO"
	.align	4


	//----- nvinfo : EIATTR_REGCOUNT
	.align		4
        /*0000*/ 	.byte	0x04, 0x2f
        /*0002*/ 	.short	(.L_2 - .L_1)
	.align		4
.L_1:
        /*0004*/ 	.word	index@(_Z10cuda_hellov)
        /*0008*/ 	.word	0x00000018


	//----- nvinfo : EIATTR_FRAME_SIZE
	.align		4
.L_2:
        /*000c*/ 	.byte	0x04, 0x11
        /*000e*/ 	.short	(.L_4 - .L_3)
	.align		4
.L_3:
        /*0010*/ 	.word	index@(_Z10cuda_hellov)
        /*0014*/ 	.word	0x00000000


	//----- nvinfo : EIATTR_REGCOUNT
	.align		4
.L_4:
        /*0018*/ 	.byte	0x04, 0x2f
        /*001a*/ 	.short	(.L_6 - .L_5)
	.align		4
.L_5:
        /*001c*/ 	.word	index@(_Z13cudaMatrixAddPfS_S_)
        /*0020*/ 	.word	0x0000001e


	//----- nvinfo : EIATTR_FRAME_SIZE
	.align		4
.L_6:
        /*0024*/ 	.byte	0x04, 0x11
        /*0026*/ 	.short	(.L_8 - .L_7)
	.align		4
.L_7:
        /*0028*/ 	.word	index@(_Z13cudaMatrixAddPfS_S_)
        /*002c*/ 	.word	0x00000000


	//----- nvinfo : EIATTR_REGCOUNT
	.align		4
.L_8:
        /*0030*/ 	.byte	0x04, 0x2f
        /*0032*/ 	.short	(.L_10 - .L_9)
	.align		4
.L_9:
        /*0034*/ 	.word	index@(_Z14cudaMatrixMultPfS_S_)
        /*0038*/ 	.word	0x0000001e


	//----- nvinfo : EIATTR_FRAME_SIZE
	.align		4
.L_10:
        /*003c*/ 	.byte	0x04, 0x11
        /*003e*/ 	.short	(.L_12 - .L_11)
	.align		4
.L_11:
        /*0040*/ 	.word	index@(_Z14cudaMatrixMultPfS_S_)
        /*0044*/ 	.word	0x00000000


	//----- nvinfo : EIATTR_MIN_STACK_SIZE
	.align		4
.L_12:
        /*0048*/ 	.byte	0x04, 0x12
        /*004a*/ 	.short	(.L_14 - .L_13)
	.align		4
.L_13:
        /*004c*/ 	.word	index@(_Z14cudaMatrixMultPfS_S_)
        /*0050*/ 	.word	0x00000000


	//----- nvinfo : EIATTR_MIN_STACK_SIZE
	.align		4
.L_14:
        /*0054*/ 	.byte	0x04, 0x12
        /*0056*/ 	.short	(.L_16 - .L_15)
	.align		4
.L_15:
        /*0058*/ 	.word	index@(_Z13cudaMatrixAddPfS_S_)
        /*005c*/ 	.word	0x00000000


	//----- nvinfo : EIATTR_MIN_STACK_SIZE
	.align		4
.L_16:
        /*0060*/ 	.byte	0x04, 0x12
        /*0062*/ 	.short	(.L_18 - .L_17)
	.align		4
.L_17:
        /*0064*/ 	.word	index@(_Z10cuda_hellov)
        /*0068*/ 	.word	0x00000000
.L_18:


//--------------------- .nv.compat                --------------------------
	.section	.nv.compat,"",@"SHT_CUDA_COMPAT_INFO"
	.align	4
        /*0000*/ 	.byte	0x02, 0x09, 0x00, 0x00, 0x02, 0x02, 0x01, 0x00, 0x02, 0x05, 0x05, 0x00, 0x03, 0x07, 0x01, 0x01
        /*0010*/ 	.byte	0x02, 0x03, 0x00, 0x00, 0x02, 0x06, 0x01, 0x00, 0x04, 0x0b, 0x08, 0x00, 0x09, 0x00, 0x00, 0x00
        /*0020*/ 	.byte	0x00, 0x00, 0x00, 0x00


//--------------------- .nv.info._Z14cudaMatrixMultPfS_S_ --------------------------
	.section	.nv.info._Z14cudaMatrixMultPfS_S_,"",@"SHT_CUDA_INFO"
	.sectionflags	@""
	.align	4


	//----- nvinfo : EIATTR_CUDA_API_VERSION
	.align		4
        /*0000*/ 	.byte	0x04, 0x37
        /*0002*/ 	.short	(.L_20 - .L_19)
.L_19:
        /*0004*/ 	.word	0x00000082


	//----- nvinfo : EIATTR_KPARAM_INFO
	.align		4
.L_20:
        /*0008*/ 	.byte	0x04, 0x17
        /*000a*/ 	.short	(.L_22 - .L_21)
.L_21:
        /*000c*/ 	.word	0x00000000
        /*0010*/ 	.short	0x0002
        /*0012*/ 	.short	0x0010
        /*0014*/ 	.byte	0x00, 0xf5, 0x21, 0x00


	//----- nvinfo : EIATTR_KPARAM_INFO
	.align		4
.L_22:
        /*0018*/ 	.byte	0x04, 0x17
        /*001a*/ 	.short	(.L_24 - .L_23)
.L_23:
        /*001c*/ 	.word	0x00000000
        /*0020*/ 	.short	0x0001
        /*0022*/ 	.short	0x0008
        /*0024*/ 	.byte	0x00, 0xf5, 0x21, 0x00


	//----- nvinfo : EIATTR_KPARAM_INFO
	.align		4
.L_24:
        /*0028*/ 	.byte	0x04, 0x17
        /*002a*/ 	.short	(.L_26 - .L_25)
.L_25:
        /*002c*/ 	.word	0x00000000
        /*0030*/ 	.short	0x0000
        /*0032*/ 	.short	0x0000
        /*0034*/ 	.byte	0x00, 0xf5, 0x21, 0x00


	//----- nvinfo : EIATTR_SPARSE_MMA_MASK
	.align		4
.L_26:
        /*0038*/ 	.byte	0x03, 0x50
        /*003a*/ 	.short	0x0000


	//----- nvinfo : EIATTR_MAXREG_COUNT
	.align		4
        /*003c*/ 	.byte	0x03, 0x1b
        /*003e*/ 	.short	0x00ff


	//----- nvinfo : EIATTR_MERCURY_ISA_VERSION
	.align		4
        /*0040*/ 	.byte	0x03, 0x5f
        /*0042*/ 	.short	0x0101


	//----- nvinfo : EIATTR_VRC_CTA_INIT_COUNT
	.align		4
        /*0044*/ 	.byte	0x02, 0x4a
	.zero		1
	.zero		1


	//----- nvinfo : EIATTR_EXIT_INSTR_OFFSETS
	.align		4
        /*0048*/ 	.byte	0x04, 0x1c
        /*004a*/ 	.short	(.L_28 - .L_27)


	//   ....[0]....
.L_27:
        /*004c*/ 	.word	0x00000e70


	//----- nvinfo : EIATTR_CBANK_PARAM_SIZE
	.align		4
.L_28:
        /*0050*/ 	.byte	0x03, 0x19
        /*0052*/ 	.short	0x0018


	//----- nvinfo : EIATTR_PARAM_CBANK
	.align		4
        /*0054*/ 	.byte	0x04, 0x0a
        /*0056*/ 	.short	(.L_30 - .L_29)
	.align		4
.L_29:
        /*0058*/ 	.word	index@(.nv.constant0._Z14cudaMatrixMultPfS_S_)
        /*005c*/ 	.short	0x0380
        /*005e*/ 	.short	0x0018


	//----- nvinfo : EIATTR_SW_WAR
	.align		4
.L_30:
        /*0060*/ 	.byte	0x04, 0x36
        /*0062*/ 	.short	(.L_32 - .L_31)
.L_31:
        /*0064*/ 	.word	0x00000008
.L_32:


//--------------------- .nv.info._Z13cudaMatrixAddPfS_S_ --------------------------
	.section	.nv.info._Z13cudaMatrixAddPfS_S_,"",@"SHT_CUDA_INFO"
	.sectionflags	@""
	.align	4


	//----- nvinfo : EIATTR_CUDA_API_VERSION
	.align		4
        /*0000*/ 	.byte	0x04, 0x37
        /*0002*/ 	.short	(.L_34 - .L_33)
.L_33:
        /*0004*/ 	.word	0x00000082


	//----- nvinfo : EIATTR_KPARAM_INFO
	.align		4
.L_34:
        /*0008*/ 	.byte	0x04, 0x17
        /*000a*/ 	.short	(.L_36 - .L_35)
.L_35:
        /*000c*/ 	.word	0x00000000
        /*0010*/ 	.short	0x0002
        /*0012*/ 	.short	0x0010
        /*0014*/ 	.byte	0x00, 0xf5, 0x21, 0x00


	//----- nvinfo : EIATTR_KPARAM_INFO
	.align		4
.L_36:
        /*0018*/ 	.byte	0x04, 0x17
        /*001a*/ 	.short	(.L_38 - .L_37)
.L_37:
        /*001c*/ 	.word	0x00000000
        /*0020*/ 	.short	0x0001
        /*0022*/ 	.short	0x0008
        /*0024*/ 	.byte	0x00, 0xf5, 0x21, 0x00


	//----- nvinfo : EIATTR_KPARAM_INFO
	.align		4
.L_38:
        /*0028*/ 	.byte	0x04, 0x17
        /*002a*/ 	.short	(.L_40 - .L_39)
.L_39:
        /*002c*/ 	.word	0x00000000
        /*0030*/ 	.short	0x0000
        /*0032*/ 	.short	0x0000
        /*0034*/ 	.byte	0x00, 0xf5, 0x21, 0x00


	//----- nvinfo : EIATTR_SPARSE_MMA_MASK
	.align		4
.L_40:
        /*0038*/ 	.byte	0x03, 0x50
        /*003a*/ 	.short	0x0000


	//----- nvinfo : EIATTR_MAXREG_COUNT
	.align		4
        /*003c*/ 	.byte	0x03, 0x1b
        /*003e*/ 	.short	0x00ff


	//----- nvinfo : EIATTR_MERCURY_ISA_VERSION
	.align		4
        /*0040*/ 	.byte	0x03, 0x5f
        /*0042*/ 	.short	0x0101


	//----- nvinfo : EIATTR_VRC_CTA_INIT_COUNT
	.align		4
        /*0044*/ 	.byte	0x02, 0x4a
	.zero		1
	.zero		1


	//----- nvinfo : EIATTR_EXIT_INSTR_OFFSETS
	.align		4
        /*0048*/ 	.byte	0x04, 0x1c
        /*004a*/ 	.short	(.L_42 - .L_41)


	//   ....[0]....
.L_41:
        /*004c*/ 	.word	0x00001350


	//----- nvinfo : EIATTR_CBANK_PARAM_SIZE
	.align		4
.L_42:
        /*0050*/ 	.byte	0x03, 0x19
        /*0052*/ 	.short	0x0018


	//----- nvinfo : EIATTR_PARAM_CBANK
	.align		4
        /*0054*/ 	.byte	0x04, 0x0a
        /*0056*/ 	.short	(.L_44 - .L_43)
	.align		4
.L_43:
        /*0058*/ 	.word	index@(.nv.constant0._Z13cudaMatrixAddPfS_S_)
        /*005c*/ 	.short	0x0380
        /*005e*/ 	.short	0x0018


	//----- nvinfo : EIATTR_SW_WAR
	.align		4
.L_44:
        /*0060*/ 	.byte	0x04, 0x36
        /*0062*/ 	.short	(.L_46 - .L_45)
.L_45:
        /*0064*/ 	.word	0x00000008
.L_46:


//--------------------- .nv.info._Z10cuda_hellov  --------------------------
	.section	.nv.info._Z10cuda_hellov,"",@"SHT_CUDA_INFO"
	.sectionflags	@""
	.align	4


	//----- nvinfo : EIATTR_CUDA_API_VERSION
	.align		4
        /*0000*/ 	.byte	0x04, 0x37
        /*0002*/ 	.short	(.L_48 - .L_47)
.L_47:
        /*0004*/ 	.word	0x00000082


	//----- nvinfo : EIATTR_SPARSE_MMA_MASK
	.align		4
.L_48:
        /*0008*/ 	.byte	0x03, 0x50
        /*000a*/ 	.short	0x0000


	//----- nvinfo : EIATTR_MAXREG_COUNT
	.align		4
        /*000c*/ 	.byte	0x03, 0x1b
        /*000e*/ 	.short	0x00ff


	//----- nvinfo : EIATTR_EXTERNS
	.align		4
        /*0010*/ 	.byte	0x04, 0x0f
        /*0012*/ 	.short	(.L_50 - .L_49)


	//   ....[0]....
	.align		4
.L_49:
        /*0014*/ 	.word	index@(vprintf)


	//----- nvinfo : EIATTR_MERCURY_ISA_VERSION
	.align		4
.L_50:
        /*0018*/ 	.byte	0x03, 0x5f
        /*001a*/ 	.short	0x0101


	//----- nvinfo : EIATTR_VRC_CTA_INIT_COUNT
	.align		4
        /*001c*/ 	.byte	0x02, 0x4a
	.zero		1
	.zero		1


	//----- nvinfo : EIATTR_SYSCALL_OFFSETS
	.align		4
        /*0020*/ 	.byte	0x04, 0x46
        /*0022*/ 	.short	(.L_52 - .L_51)


	//   ....[0]....
.L_51:
        /*0024*/ 	.word	0x00000080


	//----- nvinfo : EIATTR_EXIT_INSTR_OFFSETS
	.align		4
.L_52:
        /*0028*/ 	.byte	0x04, 0x1c
        /*002a*/ 	.short	(.L_54 - .L_53)


	//   ....[0]....
.L_53:
        /*002c*/ 	.word	0x00000090


	//----- nvinfo : EIATTR_SW_WAR
	.align		4
.L_54:
        /*0030*/ 	.byte	0x04, 0x36
        /*0032*/ 	.short	(.L_56 - .L_55)
.L_55:
        /*0034*/ 	.word	0x00000008
.L_56:


//--------------------- .nv.callgraph             --------------------------
	.section	.nv.callgraph,"",@"SHT_CUDA_CALLGRAPH"
	.align	4
	.sectionentsize	8
	.align		4
        /*0000*/ 	.word	0x00000000
	.align		4
        /*0004*/ 	.word	0xffffffff
	.align		4
        /*0008*/ 	.word	index@(_Z10cuda_hellov)
	.align		4
        /*000c*/ 	.word	index@(vprintf)
	.align		4
        /*0010*/ 	.word	0x00000000
	.align		4
        /*0014*/ 	.word	0xfffffffe
	.align		4
        /*0018*/ 	.word	0x00000000
	.align		4
        /*001c*/ 	.word	0xfffffffd
	.align		4
        /*0020*/ 	.word	0x00000000
	.align		4
        /*0024*/ 	.word	0xfffffffc


//--------------------- .nv.constant4             --------------------------
	.section	.nv.constant4,"a",@progbits
	.align	8
	.align		8
.nv.constant4:
        /*0000*/ 	.dword	$str
	.align		8
        /*0008*/ 	.dword	vprintf


//--------------------- .text._Z14cudaMatrixMultPfS_S_ --------------------------
	.section	.text._Z14cudaMatrixMultPfS_S_,"ax",@progbits
	.align	128
        .global         _Z14cudaMatrixMultPfS_S_
        .type           _Z14cudaMatrixMultPfS_S_,@function
        .size           _Z14cudaMatrixMultPfS_S_,(.L_x_17 - _Z14cudaMatrixMultPfS_S_)
        .other          _Z14cudaMatrixMultPfS_S_,@"STO_CUDA_ENTRY STV_DEFAULT"
_Z14cudaMatrixMultPfS_S_:
.text._Z14cudaMatrixMultPfS_S_:
[----:B------:R-:W-:Y:S01]  /*0000*/  LDC R1, c[0x0][0x37c] ;  /* 0x0000df00ff017b82 */ /* 0x000fe20000000800 */
[----:B------:R-:W0:Y:S01]  /*0010*/  LDCU UR29, c[0x0][0x370] ;  /* 0x00006e00ff1d77ac */ /* 0x000e220008000800 */
[----:B------:R-:W1:Y:S01]  /*0020*/  LDCU.64 UR24, c[0x0][0x358] ;  /* 0x00006b00ff1877ac */ /* 0x000e620008000a00 */
[----:B0-----:R-:W-:Y:S02]  /*0030*/  ULOP3.LUT UR4, UR29, 0x7, URZ, 0xc0, !UPT ;  /* 0x000000071d047892 */ /* 0x001fe4000f8ec0ff */
[----:B------:R-:W-:Y:S02]  /*0040*/  ULOP3.LUT UR7, UR29, 0xfffffff8, URZ, 0xc0, !UPT ;  /* 0xfffffff81d077892 */ /* 0x000fe4000f8ec0ff */
[----:B------:R-:W-:Y:S02]  /*0050*/  UIADD3 UR4, UPT, UPT, UR4, -0x1, URZ ;  /* 0xffffffff04047890 */ /* 0x000fe4000fffe0ff */
[----:B------:R-:W-:Y:S02]  /*0060*/  UIADD3 UR7, UPT, UPT, -UR7, URZ, URZ ;  /* 0x000000ff07077290 */ /* 0x000fe4000fffe1ff */
[----:B------:R-:W-:-:S03]  /*0070*/  UISETP.GE.U32.AND UP0, UPT, UR4, 0x3, UPT ;  /* 0x000000030400788c */ /* 0x000fc6000bf06070 */
[----:B-1----:R-:W-:-:S08]  /*0080*/  UMOV UR4, URZ ;  /* 0x000000ff00047c82 */ /* 0x002fd00008000000 */
.L_x_5:
[----:B------:R-:W-:Y:S02]  /*0090*/  UIADD3 UR12, UPT, UPT, UR4, 0x2, URZ ;  /* 0x00000002040c7890 */ /* 0x000fe4000fffe0ff */
[----:B------:R-:W-:Y:S02]  /*00a0*/  UIADD3 UR13, UPT, UPT, UR4, 0x3, URZ ;  /* 0x00000003040d7890 */ /* 0x000fe4000fffe0ff */
[----:B------:R-:W-:Y:S02]  /*00b0*/  UIADD3 UR14, UPT, UPT, UR4, 0x4, URZ ;  /* 0x00000004040e7890 */ /* 0x000fe4000fffe0ff */
[----:B------:R-:W-:Y:S02]  /*00c0*/  UIADD3 UR15, UPT, UPT, UR4, 0x5, URZ ;  /* 0x00000005040f7890 */ /* 0x000fe4000fffe0ff */
[----:B------:R-:W-:Y:S02]  /*00d0*/  UIADD3 UR16, UPT, UPT, UR4, 0x6, URZ ;  /* 0x0000000604107890 */ /* 0x000fe4000fffe0ff */
[----:B------:R-:W-:-:S02]  /*00e0*/  UIADD3 UR17, UPT, UPT, UR4, 0x7, URZ ;  /* 0x0000000704117890 */ /* 0x000fc4000fffe0ff */
[----:B------:R-:W-:Y:S02]  /*00f0*/  UIMAD UR30, UR29, UR4, URZ ;  /* 0x000000041d1e72a4 */ /* 0x000fe4000f8e02ff */
[----:B------:R-:W-:Y:S02]  /*0100*/  UIMAD UR12, UR12, UR29, URZ ;  /* 0x0000001d0c0c72a4 */ /* 0x000fe4000f8e02ff */
[----:B------:R-:W-:Y:S02]  /*0110*/  UIMAD UR13, UR13, UR29, URZ ;  /* 0x0000001d0d0d72a4 */ /* 0x000fe4000f8e02ff */
[----:B------:R-:W-:Y:S02]  /*0120*/  UIMAD UR14, UR14, UR29, URZ ;  /* 0x0000001d0e0e72a4 */ /* 0x000fe4000f8e02ff */
[----:B------:R-:W-:Y:S02]  /*0130*/  UIMAD UR15, UR15, UR29, URZ ;  /* 0x0000001d0f0f72a4 */ /* 0x000fe4000f8e02ff */
[----:B------:R-:W-:-:S02]  /*0140*/  UIMAD UR16, UR16, UR29, URZ ;  /* 0x0000001d101072a4 */ /* 0x000fc4000f8e02ff */
[----:B------:R-:W-:Y:S01]  /*0150*/  UIMAD UR17, UR17, UR29, URZ ;  /* 0x0000001d111172a4 */ /* 0x000fe2000f8e02ff */
[----:B0-----:R-:W-:-:S11]  /*0160*/  UMOV UR5, URZ ;  /* 0x000000ff00057c82 */ /* 0x001fd60008000000 */
.L_x_4:
[----:B------:R-:W-:Y:S01]  /*0170*/  UISETP.GE.U32.AND UP1, UPT, UR29, 0x8, UPT ;  /* 0x000000081d00788c */ /* 0x000fe2000bf26070 */
[----:B0-----:R-:W-:Y:S01]  /*0180*/  HFMA2 R0, -RZ, RZ, 0, 0 ;  /* 0x00000000ff007431 */ /* 0x001fe200000001ff */
[----:B------:R-:W-:Y:S01]  /*0190*/  UIADD3 UR18, UPT, UPT, UR30, UR5, URZ ;  /* 0x000000051e127290 */ /* 0x000fe2000fffe0ff */
[----:B------:R-:W-:-:S06]  /*01a0*/  UMOV UR6, URZ ;  /* 0x000000ff00067c82 */ /* 0x000fcc0008000000 */
[----:B------:R-:W-:Y:S05]  /*01b0*/  BRA.U !UP1, `(.L_x_0) ;  /* 0x0000000509a07547 */ /* 0x000fea000b800000 */
[----:B------:R-:W-:Y:S01]  /*01c0*/  UIADD3 UR6, UPT, UPT, UR4, 0x1, URZ ;  /* 0x0000000104067890 */ /* 0x000fe2000fffe0ff */
[----:B------:R-:W-:Y:S01]  /*01d0*/  MOV R0, RZ ;  /* 0x000000ff00007202 */ /* 0x000fe20000000f00 */
[----:B------:R-:W-:Y:S02]  /*01e0*/  UIADD3 UR31, UPT, UPT, UR12, UR5, URZ ;  /* 0x000000050c1f7290 */ /* 0x000fe4000fffe0ff */
[----:B------:R-:W-:Y:S02]  /*01f0*/  UIADD3 UR32, UPT, UPT, UR13, UR5, URZ ;  /* 0x000000050d207290 */ /* 0x000fe4000fffe0ff */
[----:B------:R-:W-:Y:S01]  /*0200*/  UIADD3 UR33, UPT, UPT, UR14, UR5, URZ ;  /* 0x000000050e217290 */ /* 0x000fe2000fffe0ff */
[----:B------:R-:W0:Y:S01]  /*0210*/  LDCU.128 UR20, c[0x0][0x380] ;  /* 0x00007000ff1477ac */ /* 0x000e220008000c00 */
[----:B------:R-:W-:Y:S02]  /*0220*/  UIADD3 UR34, UPT, UPT, UR15, UR5, URZ ;  /* 0x000000050f227290 */ /* 0x000fe4000fffe0ff */
[----:B------:R-:W-:-:S02]  /*0230*/  UIADD3 UR35, UPT, UPT, UR16, UR5, URZ ;  /* 0x0000000510237290 */ /* 0x000fc4000fffe0ff */
[----:B------:R-:W-:Y:S02]  /*0240*/  UIADD3 UR36, UPT, UPT, UR17, UR5, URZ ;  /* 0x0000000511247290 */ /* 0x000fe4000fffe0ff */
[----:B------:R-:W-:Y:S02]  /*0250*/  UIADD3 UR37, UPT, UPT, UR18, 0x3, URZ ;  /* 0x0000000312257890 */ /* 0x000fe4000fffe0ff */
[----:B------:R-:W-:Y:S01]  /*0260*/  UIMAD UR6, UR6, UR29, UR5 ;  /* 0x0000001d060672a4 */ /* 0x000fe2000f8e0205 */
[----:B------:R-:W-:-:S11]  /*0270*/  UMOV UR19, UR7 ;  /* 0x0000000700137c82 */ /* 0x000fd60008000000 */
.L_x_1:
[----:B0-----:R-:W-:Y:S02]  /*0280*/  UIMAD.WIDE.U32 UR26, UR18, 0x4, UR22 ;  /* 0x00000004121a78a5 */ /* 0x001fe4000f8e0016 */
[----:B------:R-:W-:Y:S02]  /*0290*/  UIADD3 UR8, UPT, UPT, UR37, -0x3, URZ ;  /* 0xfffffffd25087890 */ /* 0x000fe4000fffe0ff */
[----:B------:R-:W-:Y:S02]  /*02a0*/  UIADD3 UR10, UPT, UPT, UR37, -0x2, URZ ;  /* 0xfffffffe250a7890 */ /* 0x000fe4000fffe0ff */
[----:B------:R-:W-:Y:S01]  /*02b0*/  IMAD.U32 R2, RZ, RZ, UR26 ;  /* 0x0000001aff027e24 */ /* 0x000fe2000f8e00ff */
[----:B------:R-:W-:Y:S01]  /*02c0*/  MOV R3, UR27 ;  /* 0x0000001b00037c02 */ /* 0x000fe20008000f00 */
[----:B------:R-:W-:Y:S02]  /*02d0*/  UIMAD.WIDE.U32 UR8, UR8, 0x4, UR20 ;  /* 0x00000004080878a5 */ /* 0x000fe4000f8e0014 */
[----:B------:R-:W-:-:S02]  /*02e0*/  UIMAD.WIDE.U32 UR38, UR6, 0x4, UR22 ;  /* 0x00000004062678a5 */ /* 0x000fc4000f8e0016 */
[----:B------:R-:W-:Y:S01]  /*02f0*/  UIADD3 UR26, UPT, UPT, UR37, -0x1, URZ ;  /* 0xffffffff251a7890 */ /* 0x000fe2000fffe0ff */
[----:B------:R0:W2:Y:S01]  /*0300*/  LDG.E R15, desc[UR24][R2.64] ;  /* 0x00000018020f7981 */ /* 0x0000a2000c1e1900 */
[----:B------:R-:W-:Y:S02]  /*0310*/  UIMAD.WIDE.U32 UR10, UR10, 0x4, UR20 ;  /* 0x000000040a0a78a5 */ /* 0x000fe4000f8e0014 */
[----:B------:R-:W-:Y:S01]  /*0320*/  UIMAD.WIDE.U32 UR40, UR31, 0x4, UR22 ;  /* 0x000000041f2878a5 */ /* 0x000fe2000f8e0016 */
[----:B------:R-:W-:Y:S01]  /*0330*/  MOV R16, UR38 ;  /* 0x0000002600107c02 */ /* 0x000fe20008000f00 */
[----:B------:R-:W-:Y:S01]  /*0340*/  IMAD.U32 R17, RZ, RZ, UR39 ;  /* 0x00000027ff117e24 */ /* 0x000fe2000f8e00ff */
[----:B------:R-:W-:Y:S02]  /*0350*/  UIMAD.WIDE.U32 UR38, UR32, 0x4, UR22 ;  /* 0x00000004202678a5 */ /* 0x000fe4000f8e0016 */
[----:B------:R-:W-:Y:S01]  /*0360*/  UIMAD.WIDE.U32 UR42, UR37, 0x4, UR20 ;  /* 0x00000004252a78a5 */ /* 0x000fe2000f8e0014 */
[----:B0-----:R-:W-:-:S02]  /*0370*/  MOV R2, UR8 ;  /* 0x0000000800027c02 */ /* 0x001fc40008000f00 */
[----:B------:R-:W-:Y:S01]  /*0380*/  MOV R3, UR9 ;  /* 0x0000000900037c02 */ /* 0x000fe20008000f00 */
[----:B------:R-:W-:Y:S01]  /*0390*/  UIMAD.WIDE.U32 UR8, UR26, 0x4, UR20 ;  /* 0x000000041a0878a5 */ /* 0x000fe2000f8e0014 */
[----:B------:R-:W-:Y:S01]  /*03a0*/  IMAD.U32 R4, RZ, RZ, UR10 ;  /* 0x0000000aff047e24 */ /* 0x000fe2000f8e00ff */
[----:B------:R-:W-:Y:S01]  /*03b0*/  MOV R5, UR11 ;  /* 0x0000000b00057c02 */ /* 0x000fe20008000f00 */
[----:B------:R-:W-:Y:S01]  /*03c0*/  UIADD3 UR28, UPT, UPT, UR37, 0x1, URZ ;  /* 0x00000001251c7890 */ /* 0x000fe2000fffe0ff */
[----:B------:R0:W2:Y:S01]  /*03d0*/  LDG.E R19, desc[UR24][R2.64] ;  /* 0x0000001802137981 */ /* 0x0000a2000c1e1900 */
[----:B------:R-:W-:Y:S01]  /*03e0*/  MOV R6, UR40 ;  /* 0x0000002800067c02 */ /* 0x000fe20008000f00 */
[----:B------:R-:W-:Y:S01]  /*03f0*/  IMAD.U32 R11, RZ, RZ, UR9 ;  /* 0x00000009ff0b7e24 */ /* 0x000fe2000f8e00ff */
[----:B------:R-:W-:Y:S01]  /*0400*/  MOV R7, UR41 ;  /* 0x0000002900077c02 */ /* 0x000fe20008000f00 */
[----:B------:R-:W3:Y:S01]  /*0410*/  LDG.E R16, desc[UR24][R16.64] ;  /* 0x0000001810107981 */ /* 0x000ee2000c1e1900 */
[----:B------:R-:W-:Y:S01]  /*0420*/  MOV R10, UR8 ;  /* 0x00000008000a7c02 */ /* 0x000fe20008000f00 */
[----:B------:R-:W-:Y:S01]  /*0430*/  IMAD.U32 R13, RZ, RZ, UR39 ;  /* 0x00000027ff0d7e24 */ /* 0x000fe2000f8e00ff */
[----:B------:R-:W-:Y:S01]  /*0440*/  MOV R12, UR38 ;  /* 0x00000026000c7c02 */ /* 0x000fe20008000f00 */
[----:B------:R-:W-:Y:S01]  /*0450*/  UIADD3 UR26, UPT, UPT, UR37, 0x2, URZ ;  /* 0x00000002251a7890 */ /* 0x000fe2000fffe0ff */
[----:B------:R1:W3:Y:S01]  /*0460*/  LDG.E R21, desc[UR24][R4.64] ;  /* 0x0000001804157981 */ /* 0x0002e2000c1e1900 */
[----:B------:R-:W-:-:S02]  /*0470*/  UIMAD.WIDE.U32 UR10, UR28, 0x4, UR20 ;  /* 0x000000041c0a78a5 */ /* 0x000fc4000f8e0014 */
[----:B------:R-:W-:Y:S01]  /*0480*/  UIMAD.WIDE.U32 UR38, UR33, 0x4, UR22 ;  /* 0x00000004212678a5 */ /* 0x000fe2000f8e0016 */
[----:B------:R-:W-:Y:S01]  /*0490*/  IMAD.U32 R8, RZ, RZ, UR42 ;  /* 0x0000002aff087e24 */ /* 0x000fe2000f8e00ff */
[----:B------:R-:W-:Y:S01]  /*04a0*/  MOV R9, UR43 ;  /* 0x0000002b00097c02 */ /* 0x000fe20008000f00 */
[----:B------:R4:W5:Y:S01]  /*04b0*/  LDG.E R14, desc[UR24][R6.64] ;  /* 0x00000018060e7981 */ /* 0x000962000c1e1900 */
[----:B------:R-:W-:Y:S02]  /*04c0*/  UIMAD.WIDE.U32 UR40, UR34, 0x4, UR22 ;  /* 0x00000004222878a5 */ /* 0x000fe4000f8e0016 */
[----:B------:R-:W-:Y:S01]  /*04d0*/  UIADD3 UR28, UPT, UPT, UR37, 0x3, URZ ;  /* 0x00000003251c7890 */ /* 0x000fe2000fffe0ff */
[----:B------:R-:W5:Y:S01]  /*04e0*/  LDG.E R23, desc[UR24][R10.64] ;  /* 0x000000180a177981 */ /* 0x000f62000c1e1900 */
[----:B------:R-:W-:Y:S01]  /*04f0*/  UIMAD.WIDE.U32 UR8, UR26, 0x4, UR20 ;  /* 0x000000041a0878a5 */ /* 0x000fe2000f8e0014 */
[----:B------:R-:W-:Y:S01]  /*0500*/  MOV R25, UR11 ;  /* 0x0000000b00197c02 */ /* 0x000fe20008000f00 */
[----:B------:R-:W-:Y:S01]  /*0510*/  IMAD.U32 R24, RZ, RZ, UR10 ;  /* 0x0000000aff187e24 */ /* 0x000fe2000f8e00ff */
[----:B------:R-:W-:Y:S01]  /*0520*/  MOV R26, UR38 ;  /* 0x00000026001a7c02 */ /* 0x000fe20008000f00 */
[----:B------:R-:W-:Y:S01]  /*0530*/  UIADD3 UR27, UPT, UPT, UR37, 0x4, URZ ;  /* 0x00000004251b7890 */ /* 0x000fe2000fffe0ff */
[----:B------:R-:W-:Y:S01]  /*0540*/  MOV R27, UR39 ;  /* 0x00000027001b7c02 */ /* 0x000fe20008000f00 */
[----:B------:R4:W5:Y:S01]  /*0550*/  LDG.E R18, desc[UR24][R8.64] ;  /* 0x0000001808127981 */ /* 0x000962000c1e1900 */
[----:B------:R-:W-:-:S02]  /*0560*/  UIMAD.WIDE.U32 UR38, UR35, 0x4, UR22 ;  /* 0x00000004232678a5 */ /* 0x000fc4000f8e0016 */
[----:B------:R-:W-:Y:S01]  /*0570*/  UIMAD.WIDE.U32 UR10, UR28, 0x4, UR20 ;  /* 0x000000041c0a78a5 */ /* 0x000fe2000f8e0014 */
[----:B------:R4:W5:Y:S01]  /*0580*/  LDG.E R17, desc[UR24][R12.64] ;  /* 0x000000180c117981 */ /* 0x000962000c1e1900 */
[----:B0-----:R-:W-:Y:S01]  /*0590*/  MOV R2, UR40 ;  /* 0x0000002800027c02 */ /* 0x001fe20008000f00 */
[----:B------:R-:W-:Y:S01]  /*05a0*/  IMAD.U32 R3, RZ, RZ, UR41 ;  /* 0x00000029ff037e24 */ /* 0x000fe2000f8e00ff */
[----:B-1----:R-:W-:Y:S01]  /*05b0*/  MOV R5, UR9 ;  /* 0x0000000900057c02 */ /* 0x002fe20008000f00 */
[----:B------:R-:W5:Y:S01]  /*05c0*/  LDG.E R20, desc[UR24][R26.64] ;  /* 0x000000181a147981 */ /* 0x000f62000c1e1900 */
[----:B------:R-:W-:Y:S01]  /*05d0*/  MOV R4, UR8 ;  /* 0x0000000800047c02 */ /* 0x000fe20008000f00 */
[----:B------:R-:W-:Y:S02]  /*05e0*/  UIMAD.WIDE.U32 UR42, UR36, 0x4, UR22 ;  /* 0x00000004242a78a5 */ /* 0x000fe4000f8e0016 */
[----:B------:R-:W5:Y:S01]  /*05f0*/  LDG.E R25, desc[UR24][R24.64] ;  /* 0x0000001818197981 */ /* 0x000f62000c1e1900 */
[----:B------:R-:W-:Y:S01]  /*0600*/  UIMAD.WIDE.U32 UR8, UR27, 0x4, UR20 ;  /* 0x000000041b0878a5 */ /* 0x000fe2000f8e0014 */
[----:B----4-:R-:W-:Y:S01]  /*0610*/  IMAD.U32 R6, RZ, RZ, UR38 ;  /* 0x00000026ff067e24 */ /* 0x010fe2000f8e00ff */
[----:B------:R-:W-:Y:S01]  /*0620*/  MOV R9, UR11 ;  /* 0x0000000b00097c02 */ /* 0x000fe20008000f00 */
[----:B------:R-:W4:Y:S01]  /*0630*/  LDG.E R2, desc[UR24][R2.64] ;  /* 0x0000001802027981 */ /* 0x000f22000c1e1900 */
[----:B------:R-:W-:-:S02]  /*0640*/  MOV R7, UR39 ;  /* 0x0000002700077c02 */ /* 0x000fc40008000f00 */
[----:B------:R-:W-:Y:S01]  /*0650*/  MOV R8, UR10 ;  /* 0x0000000a00087c02 */ /* 0x000fe20008000f00 */
[----:B------:R-:W4:Y:S01]  /*0660*/  LDG.E R5, desc[UR24][R4.64] ;  /* 0x0000001804057981 */ /* 0x000f22000c1e1900 */
[----:B------:R-:W-:Y:S01]  /*0670*/  IMAD.U32 R10, RZ, RZ, UR42 ;  /* 0x0000002aff0a7e24 */ /* 0x000fe2000f8e00ff */
[----:B------:R-:W-:Y:S02]  /*0680*/  MOV R13, UR9 ;  /* 0x00000009000d7c02 */ /* 0x000fe40008000f00 */
[----:B------:R-:W-:Y:S01]  /*0690*/  MOV R11, UR43 ;  /* 0x0000002b000b7c02 */ /* 0x000fe20008000f00 */
[----:B------:R-:W4:Y:S01]  /*06a0*/  LDG.E R6, desc[UR24][R6.64] ;  /* 0x0000001806067981 */ /* 0x000f22000c1e1900 */
[----:B------:R-:W-:-:S03]  /*06b0*/  MOV R12, UR8 ;  /* 0x00000008000c7c02 */ /* 0x000fc60008000f00 */
[----:B------:R-:W4:Y:S04]  /*06c0*/  LDG.E R9, desc[UR24][R8.64] ;  /* 0x0000001808097981 */ /* 0x000f28000c1e1900 */
[----:B------:R-:W4:Y:S04]  /*06d0*/  LDG.E R10, desc[UR24][R10.64] ;  /* 0x000000180a0a7981 */ /* 0x000f28000c1e1900 */
[----:B------:R-:W4:Y:S01]  /*06e0*/  LDG.E R13, desc[UR24][R12.64] ;  /* 0x000000180c0d7981 */ /* 0x000f22000c1e1900 */
[----:B------:R-:W-:-:S04]  /*06f0*/  UIADD3 UR19, UPT, UPT, UR19, 0x8, URZ ;  /* 0x0000000813137890 */ /* 0x000fc8000fffe0ff */
[----:B------:R-:W-:Y:S02]  /*0700*/  UISETP.NE.AND UP1, UPT, UR19, URZ, UPT ;  /* 0x000000ff1300728c */ /* 0x000fe4000bf25270 */
[----:B------:R-:W-:Y:S02]  /*0710*/  ULEA UR6, UR29, UR6, 0x3 ;  /* 0x000000061d067291 */ /* 0x000fe4000f8e18ff */
[----:B------:R-:W-:Y:S02]  /*0720*/  ULEA UR31, UR29, UR31, 0x3 ;  /* 0x0000001f1d1f7291 */ /* 0x000fe4000f8e18ff */
[----:B------:R-:W-:Y:S02]  /*0730*/  ULEA UR32, UR29, UR32, 0x3 ;  /* 0x000000201d207291 */ /* 0x000fe4000f8e18ff */
[----:B------:R-:W-:Y:S02]  /*0740*/  ULEA UR33, UR29, UR33, 0x3 ;  /* 0x000000211d217291 */ /* 0x000fe4000f8e18ff */
[----:B------:R-:W-:-:S02]  /*0750*/  ULEA UR34, UR29, UR34, 0x3 ;  /* 0x000000221d227291 */ /* 0x000fc4000f8e18ff */
[----:B------:R-:W-:Y:S02]  /*0760*/  ULEA UR35, UR29, UR35, 0x3 ;  /* 0x000000231d237291 */ /* 0x000fe4000f8e18ff */
[----:B------:R-:W-:Y:S02]  /*0770*/  ULEA UR36, UR29, UR36, 0x3 ;  /* 0x000000241d247291 */ /* 0x000fe4000f8e18ff */
[----:B------:R-:W-:Y:S02]  /*0780*/  ULEA UR18, UR29, UR18, 0x3 ;  /* 0x000000121d127291 */ /* 0x000fe4000f8e18ff */
[----:B------:R-:W-:Y:S01]  /*0790*/  UIADD3 UR37, UPT, UPT, UR37, 0x8, URZ ;  /* 0x0000000825257890 */ /* 0x000fe2000fffe0ff */
[----:B--2---:R-:W-:-:S04]  /*07a0*/  FFMA R0, R19, R15, R0 ;  /* 0x0000000f13007223 */ /* 0x004fc80000000000 */
[----:B---3--:R-:W-:-:S04]  /*07b0*/  FFMA R0, R21, R16, R0 ;  /* 0x0000001015007223 */ /* 0x008fc80000000000 */
[----:B-----5:R-:W-:-:S04]  /*07c0*/  FFMA R23, R23, R14, R0 ;  /* 0x0000000e17177223 */ /* 0x020fc80000000000 */
[----:B------:R-:W-:-:S04]  /*07d0*/  FFMA R18, R18, R17, R23 ;  /* 0x0000001112127223 */ /* 0x000fc80000000017 */
[----:B------:R-:W-:-:S04]  /*07e0*/  FFMA R18, R25, R20, R18 ;  /* 0x0000001419127223 */ /* 0x000fc80000000012 */
[----:B----4-:R-:W-:-:S04]  /*07f0*/  FFMA R2, R5, R2, R18 ;  /* 0x0000000205027223 */ /* 0x010fc80000000012 */
[----:B------:R-:W-:-:S04]  /*0800*/  FFMA R2, R9, R6, R2 ;  /* 0x0000000609027223 */ /* 0x000fc80000000002 */
[----:B------:R-:W-:Y:S01]  /*0810*/  FFMA R0, R13, R10, R2 ;  /* 0x0000000a0d007223 */ /* 0x000fe20000000002 */
[----:B------:R-:W-:Y:S06]  /*0820*/  BRA.U UP1, `(.L_x_1) ;  /* 0xfffffff901947547 */ /* 0x000fec000b83ffff */
[----:B------:R-:W-:-:S12]  /*0830*/  ULOP3.LUT UR6, UR29, 0x7ffffff8, URZ, 0xc0, !UPT ;  /* 0x7ffffff81d067892 */ /* 0x000fd8000f8ec0ff */
.L_x_0:
[----:B------:R-:W-:Y:S02]  /*0840*/  ULOP3.LUT UR8, UR29, 0x7, URZ, 0xc0, !UPT ;  /* 0x000000071d087892 */ /* 0x000fe4000f8ec0ff */
[----:B------:R-:W-:Y:S02]  /*0850*/  UIADD3 UR19, UPT, UPT, UR30, UR5, URZ ;  /* 0x000000051e137290 */ /* 0x000fe4000fffe0ff */
[----:B------:R-:W-:-:S09]  /*0860*/  UISETP.NE.AND UP1, UPT, UR8, URZ, UPT ;  /* 0x000000ff0800728c */ /* 0x000fd2000bf25270 */
[----:B------:R-:W-:Y:S05]  /*0870*/  BRA.U !UP1, `(.L_x_2) ;  /* 0x0000000509507547 */ /* 0x000fea000b800000 */
[----:B------:R-:W-:Y:S01]  /*0880*/  ULOP3.LUT UP1, UR18, UR29, 0x3, URZ, 0xc0, !UPT ;  /* 0x000000031d127892 */ /* 0x000fe2000f82c0ff */
[----:B------:R-:W-:Y:S11]  /*0890*/  BRA.U !UP0, `(.L_x_3) ;  /* 0x0000000108a07547 */ /* 0x000ff6000b800000 */
[----:B------:R-:W0:Y:S01]  /*08a0*/  LDC.64 R4, c[0x0][0x380] ;  /* 0x0000e000ff047b82 */ /* 0x000e220000000a00 */
[----:B------:R-:W-:Y:S02]  /*08b0*/  UIADD3 UR8, UPT, UPT, UR19, UR6, URZ ;  /* 0x0000000613087290 */ /* 0x000fe4000fffe0ff */
[----:B------:R-:W-:Y:S02]  /*08c0*/  UIADD3 UR9, UPT, UPT, UR6, UR4, URZ ;  /* 0x0000000406097290 */ /* 0x000fe4000fffe0ff */
[----:B------:R-:W-:Y:S02]  /*08d0*/  UIADD3 UR10, UPT, UPT, UR8, 0x1, URZ ;  /* 0x00000001080a7890 */ /* 0x000fe4000fffe0ff */
[----:B------:R-:W-:Y:S01]  /*08e0*/  UIMAD UR9, UR9, UR29, UR5 ;  /* 0x0000001d090972a4 */ /* 0x000fe2000f8e0205 */
[----:B------:R-:W1:Y:S01]  /*08f0*/  LDC.64 R2, c[0x0][0x388] ;  /* 0x0000e200ff027b82 */ /* 0x000e620000000a00 */
[----:B------:R-:W-:Y:S02]  /*0900*/  IMAD.U32 R9, RZ, RZ, UR8 ;  /* 0x00000008ff097e24 */ /* 0x000fe4000f8e00ff */
[----:B------:R-:W-:Y:S01]  /*0910*/  MOV R13, UR10 ;  /* 0x0000000a000d7c02 */ /* 0x000fe20008000f00 */
[----:B------:R-:W-:-:S02]  /*0920*/  UIADD3 UR10, UPT, UPT, UR9, UR29, URZ ;  /* 0x0000001d090a7290 */ /* 0x000fc4000fffe0ff */
[----:B------:R-:W-:Y:S01]  /*0930*/  MOV R11, UR9 ;  /* 0x00000009000b7c02 */ /* 0x000fe20008000f00 */
[----:B------:R-:W-:Y:S02]  /*0940*/  UIADD3 UR9, UPT, UPT, UR8, 0x2, URZ ;  /* 0x0000000208097890 */ /* 0x000fe4000fffe0ff */
[----:B------:R-:W-:Y:S02]  /*0950*/  UIADD3 UR11, UPT, UPT, UR10, UR29, URZ ;  /* 0x0000001d0a0b7290 */ /* 0x000fe4000fffe0ff */
[----:B------:R-:W-:Y:S01]  /*0960*/  MOV R15, UR10 ;  /* 0x0000000a000f7c02 */ /* 0x000fe20008000f00 */
[----:B------:R-:W-:Y:S01]  /*0970*/  UIADD3 UR8, UPT, UPT, UR8, 0x3, URZ ;  /* 0x0000000308087890 */ /* 0x000fe2000fffe0ff */
[----:B------:R-:W-:Y:S01]  /*0980*/  IMAD.U32 R17, RZ, RZ, UR9 ;  /* 0x00000009ff117e24 */ /* 0x000fe2000f8e00ff */
[----:B------:R-:W-:Y:S01]  /*0990*/  UIADD3 UR9, UPT, UPT, UR11, UR29, URZ ;  /* 0x0000001d0b097290 */ /* 0x000fe2000fffe0ff */
[----:B0-----:R-:W-:Y:S01]  /*09a0*/  IMAD.WIDE.U32 R12, R13, 0x4, R4 ;  /* 0x000000040d0c7825 */ /* 0x001fe200078e0004 */
[----:B------:R-:W-:-:S03]  /*09b0*/  MOV R21, UR11 ;  /* 0x0000000b00157c02 */ /* 0x000fc60008000f00 */
[----:B------:R-:W-:Y:S01]  /*09c0*/  IMAD.WIDE.U32 R8, R9, 0x4, R4 ;  /* 0x0000000409087825 */ /* 0x000fe200078e0004 */
[----:B------:R0:W2:Y:S03]  /*09d0*/  LDG.E R6, desc[UR24][R12.64] ;  /* 0x000000180c067981 */ /* 0x0000a6000c1e1900 */
[--C-:B-1----:R-:W-:Y:S01]  /*09e0*/  IMAD.WIDE.U32 R10, R11, 0x4, R2.reuse ;  /* 0x000000040b0a7825 */ /* 0x102fe200078e0002 */
[----:B------:R1:W3:Y:S03]  /*09f0*/  LDG.E R7, desc[UR24][R8.64] ;  /* 0x0000001808077981 */ /* 0x0002e6000c1e1900 */
[----:B------:R-:W-:Y:S01]  /*0a00*/  IMAD.WIDE.U32 R14, R15, 0x4, R2 ;  /* 0x000000040f0e7825 */ /* 0x000fe200078e0002 */
[----:B------:R-:W-:Y:S01]  /*0a10*/  MOV R19, UR8 ;  /* 0x0000000800137c02 */ /* 0x000fe20008000f00 */
[----:B------:R-:W3:Y:S02]  /*0a20*/  LDG.E R10, desc[UR24][R10.64] ;  /* 0x000000180a0a7981 */ /* 0x000ee4000c1e1900 */
[----:B0-----:R-:W-:Y:S01]  /*0a30*/  IMAD.WIDE.U32 R12, R17, 0x4, R4 ;  /* 0x00000004110c7825 */ /* 0x001fe200078e0004 */
[----:B------:R-:W-:Y:S01]  /*0a40*/  MOV R17, UR9 ;  /* 0x0000000900117c02 */ /* 0x000fe20008000f00 */
[----:B------:R-:W2:Y:S02]  /*0a50*/  LDG.E R14, desc[UR24][R14.64] ;  /* 0x000000180e0e7981 */ /* 0x000ea4000c1e1900 */
[----:B-1----:R-:W-:-:S02]  /*0a60*/  IMAD.WIDE.U32 R8, R21, 0x4, R2 ;  /* 0x0000000415087825 */ /* 0x002fc400078e0002 */
[----:B------:R-:W4:Y:S02]  /*0a70*/  LDG.E R13, desc[UR24][R12.64] ;  /* 0x000000180c0d7981 */ /* 0x000f24000c1e1900 */
[----:B------:R-:W-:Y:S02]  /*0a80*/  IMAD.WIDE.U32 R4, R19, 0x4, R4 ;  /* 0x0000000413047825 */ /* 0x000fe400078e0004 */
[----:B------:R-:W4:Y:S02]  /*0a90*/  LDG.E R8, desc[UR24][R8.64] ;  /* 0x0000001808087981 */ /* 0x000f24000c1e1900 */
[----:B------:R-:W-:Y:S02]  /*0aa0*/  IMAD.WIDE.U32 R2, R17, 0x4, R2 ;  /* 0x0000000411027825 */ /* 0x000fe400078e0002 */
[----:B------:R-:W5:Y:S04]  /*0ab0*/  LDG.E R5, desc[UR24][R4.64] ;  /* 0x0000001804057981 */ /* 0x000f68000c1e1900 */
[----:B------:R-:W5:Y:S01]  /*0ac0*/  LDG.E R2, desc[UR24][R2.64] ;  /* 0x0000001802027981 */ /* 0x000f62000c1e1900 */
[----:B------:R-:W-:Y:S01]  /*0ad0*/  UIADD3 UR6, UPT, UPT, UR6, 0x4, URZ ;  /* 0x0000000406067890 */ /* 0x000fe2000fffe0ff */
[----:B---3--:R-:W-:-:S04]  /*0ae0*/  FFMA R7, R7, R10, R0 ;  /* 0x0000000a07077223 */ /* 0x008fc80000000000 */
[----:B--2---:R-:W-:-:S04]  /*0af0*/  FFMA R6, R6, R14, R7 ;  /* 0x0000000e06067223 */ /* 0x004fc80000000007 */
[----:B----4-:R-:W-:-:S04]  /*0b00*/  FFMA R6, R13, R8, R6 ;  /* 0x000000080d067223 */ /* 0x010fc80000000006 */
[----:B-----5:R-:W-:-:S07]  /*0b10*/  FFMA R0, R5, R2, R6 ;  /* 0x0000000205007223 */ /* 0x020fce0000000006 */
.L_x_3:
[----:B------:R-:W-:Y:S05]  /*0b20*/  BRA.U !UP1, `(.L_x_2) ;  /* 0x0000000109a47547 */ /* 0x000fea000b800000 */
[----:B------:R-:W-:Y:S01]  /*0b30*/  IMAD.U32 R2, RZ, RZ, UR18 ;  /* 0x00000012ff027e24 */ /* 0x000fe2000f8e00ff */
[----:B------:R-:W-:Y:S01]  /*0b40*/  ULOP3.LUT UR8, UR29, 0x1, URZ, 0xc0, !UPT ;  /* 0x000000011d087892 */ /* 0x000fe2000f8ec0ff */
[----:B------:R-:W-:Y:S01]  /*0b50*/  MOV R6, UR6 ;  /* 0x0000000600067c02 */ /* 0x000fe20008000f00 */
[----:B------:R-:W0:Y:S01]  /*0b60*/  LDC.64 R4, c[0x0][0x380] ;  /* 0x0000e000ff047b82 */ /* 0x000e220000000a00 */
[----:B------:R-:W-:Y:S01]  /*0b70*/  MOV R7, UR19 ;  /* 0x0000001300077c02 */ /* 0x000fe20008000f00 */
[----:B------:R-:W-:Y:S01]  /*0b80*/  UISETP.NE.U32.AND UP1, UPT, UR8, 0x1, UPT ;  /* 0x000000010800788c */ /* 0x000fe2000bf25070 */
[----:B------:R-:W-:Y:S01]  /*0b90*/  ISETP.NE.AND P0, PT, R2, 0x1, PT ;  /* 0x000000010200780c */ /* 0x000fe20003f05270 */
[----:B------:R-:W-:Y:S01]  /*0ba0*/  IMAD.U32 R8, RZ, RZ, UR6 ;  /* 0x00000006ff087e24 */ /* 0x000fe2000f8e00ff */
[----:B------:R-:W-:-:S03]  /*0bb0*/  MOV R9, UR29 ;  /* 0x0000001d00097c02 */ /* 0x000fc60008000f00 */
[----:B------:R-:W1:Y:S01]  /*0bc0*/  LDC.64 R2, c[0x0][0x388] ;  /* 0x0000e200ff027b82 */ /* 0x000e620000000a00 */
[----:B------:R-:W-:-:S04]  /*0bd0*/  PLOP3.LUT P1, PT, PT, PT, UP1, 0x80, 0x8 ;  /* 0x000000000008781c */ /* 0x000fc80003f2f018 */
[----:B------:R-:W2:Y:S03]  /*0be0*/  @!UP1 LDCU.128 UR8, c[0x0][0x380] ;  /* 0x00007000ff0897ac */ /* 0x000ea60008000c00 */
[----:B------:R-:W-:Y:S02]  /*0bf0*/  @P0 IADD3 R6, PT, PT, R6, 0x2, RZ ;  /* 0x0000000206060810 */ /* 0x000fe40007ffe0ff */
[----:B------:R-:W-:Y:S02]  /*0c00*/  @P0 IADD3 R7, PT, PT, R7, UR6, RZ ;  /* 0x0000000607070c10 */ /* 0x000fe4000fffe0ff */
[----:B------:R-:W-:Y:S02]  /*0c10*/  @P0 R2UR UR6, R6 ;  /* 0x00000000060602ca */ /* 0x000fe400000e0000 */
[----:B------:R-:W-:Y:S01]  /*0c20*/  @P0 IADD3 R6, PT, PT, R8, UR4, RZ ;  /* 0x0000000408060c10 */ /* 0x000fe2000fffe0ff */
[----:B------:R-:W-:-:S04]  /*0c30*/  @P0 VIADD R11, R7, 0x1 ;  /* 0x00000001070b0836 */ /* 0x000fc80000000000 */
[----:B------:R-:W-:Y:S02]  /*0c40*/  @P0 IMAD R9, R6, R9, UR5 ;  /* 0x0000000506090e24 */ /* 0x000fe4000f8e0209 */
[----:B0-----:R-:W-:-:S03]  /*0c50*/  @P0 IMAD.WIDE.U32 R6, R7, 0x4, R4 ;  /* 0x0000000407060825 */ /* 0x001fc600078e0004 */
[C---:B------:R-:W-:Y:S01]  /*0c60*/  @P0 IADD3 R13, PT, PT, R9.reuse, UR29, RZ ;  /* 0x0000001d090d0c10 */ /* 0x040fe2000fffe0ff */
[----:B------:R-:W-:Y:S01]  /*0c70*/  @!UP1 UIADD3 UR18, UPT, UPT, UR6, UR4, URZ ;  /* 0x0000000406129290 */ /* 0x000fe2000fffe0ff */
[----:B-1----:R-:W-:Y:S01]  /*0c80*/  @P0 IMAD.WIDE.U32 R8, R9, 0x4, R2 ;  /* 0x0000000409080825 */ /* 0x002fe200078e0002 */
[----:B------:R-:W-:Y:S01]  /*0c90*/  @!UP1 UIADD3 UR6, UPT, UPT, UR19, UR6, URZ ;  /* 0x0000000613069290 */ /* 0x000fe2000fffe0ff */
[----:B------:R-:W3:Y:S01]  /*0ca0*/  @P0 LDG.E R7, desc[UR24][R6.64] ;  /* 0x0000001806070981 */ /* 0x000ee2000c1e1900 */
[----:B------:R-:W-:Y:S01]  /*0cb0*/  @!UP1 UIMAD UR18, UR18, UR29, UR5 ;  /* 0x0000001d121292a4 */ /* 0x000fe2000f8e0205 */
[----:B------:R-:W-:Y:S01]  /*0cc0*/  @P0 IMAD.WIDE.U32 R4, R11, 0x4, R4 ;  /* 0x000000040b040825 */ /* 0x000fe200078e0004 */
[----:B--2---:R-:W-:Y:S01]  /*0cd0*/  @!UP1 UIMAD.WIDE.U32 UR8, UR6, 0x4, UR8 ;  /* 0x00000004060898a5 */ /* 0x004fe2000f8e0008 */
[----:B------:R-:W3:Y:S01]  /*0ce0*/  @P0 LDG.E R8, desc[UR24][R8.64] ;  /* 0x0000001808080981 */ /* 0x000ee2000c1e1900 */
[----:B------:R-:W-:Y:S01]  /*0cf0*/  @!UP1 UIMAD.WIDE.U32 UR10, UR18, 0x4, UR10 ;  /* 0x00000004120a98a5 */ /* 0x000fe2000f8e000a */
[----:B------:R-:W-:-:S02]  /*0d00*/  @P0 IMAD.WIDE.U32 R2, R13, 0x4, R2 ;  /* 0x000000040d020825 */ /* 0x000fc400078e0002 */
[----:B------:R-:W2:Y:S01]  /*0d10*/  @P0 LDG.E R5, desc[UR24][R4.64] ;  /* 0x0000001804050981 */ /* 0x000ea2000c1e1900 */
[----:B------:R-:W-:Y:S02]  /*0d20*/  MOV R11, UR9 ;  /* 0x00000009000b7c02 */ /* 0x000fe40008000f00 */
[----:B------:R-:W-:Y:S01]  /*0d30*/  IMAD.U32 R12, RZ, RZ, UR10 ;  /* 0x0000000aff0c7e24 */ /* 0x000fe2000f8e00ff */
[----:B------:R-:W-:Y:S01]  /*0d40*/  MOV R10, UR8 ;  /* 0x00000008000a7c02 */ /* 0x000fe20008000f00 */
[----:B------:R-:W2:Y:S01]  /*0d50*/  @P0 LDG.E R2, desc[UR24][R2.64] ;  /* 0x0000001802020981 */ /* 0x000ea2000c1e1900 */
[----:B------:R-:W-:-:S03]  /*0d60*/  MOV R13, UR11 ;  /* 0x0000000b000d7c02 */ /* 0x000fc60008000f00 */
[----:B------:R-:W4:Y:S04]  /*0d70*/  @!P1 LDG.E R11, desc[UR24][R10.64] ;  /* 0x000000180a0b9981 */ /* 0x000f28000c1e1900 */
[----:B------:R-:W4:Y:S01]  /*0d80*/  @!P1 LDG.E R12, desc[UR24][R12.64] ;  /* 0x000000180c0c9981 */ /* 0x000f22000c1e1900 */
[----:B---3--:R-:W-:-:S04]  /*0d90*/  @P0 FFMA R14, R7, R8, R0 ;  /* 0x00000008070e0223 */ /* 0x008fc80000000000 */
[----:B--2---:R-:W-:-:S04]  /*0da0*/  @P0 FFMA R0, R5, R2, R14 ;  /* 0x0000000205000223 */ /* 0x004fc8000000000e */
[----:B----4-:R-:W-:-:S07]  /*0db0*/  @!P1 FFMA R0, R11, R12, R0 ;  /* 0x0000000c0b009223 */ /* 0x010fce0000000000 */
.L_x_2:
[----:B------:R-:W0:Y:S01]  /*0dc0*/  LDCU.64 UR8, c[0x0][0x390] ;  /* 0x00007200ff0877ac */ /* 0x000e220008000a00 */
[----:B------:R-:W-:-:S04]  /*0dd0*/  UIADD3 UR5, UPT, UPT, UR5, 0x1, URZ ;  /* 0x0000000105057890 */ /* 0x000fc8000fffe0ff */
[----:B------:R-:W-:Y:S02]  /*0de0*/  UISETP.NE.AND UP1, UPT, UR5, UR29, UPT ;  /* 0x0000001d0500728c */ /* 0x000fe4000bf25270 */
[----:B0-----:R-:W-:-:S06]  /*0df0*/  UIMAD.WIDE.U32 UR8, UR19, 0x4, UR8 ;  /* 0x00000004130878a5 */ /* 0x001fcc000f8e0008 */
[----:B------:R-:W-:Y:S02]  /*0e00*/  MOV R2, UR8 ;  /* 0x0000000800027c02 */ /* 0x000fe40008000f00 */
[----:B------:R-:W-:-:S05]  /*0e10*/  MOV R3, UR9 ;  /* 0x0000000900037c02 */ /* 0x000fca0008000f00 */
[----:B------:R0:W-:Y:S01]  /*0e20*/  STG.E desc[UR24][R2.64], R0 ;  /* 0x0000000002007986 */ /* 0x0001e2000c101918 */
[----:B------:R-:W-:Y:S05]  /*0e30*/  BRA.U UP1, `(.L_x_4) ;  /* 0xfffffff101cc7547 */ /* 0x000fea000b83ffff */
[----:B------:R-:W-:-:S04]  /*0e40*/  UIADD3 UR4, UPT, UPT, UR4, 0x1, URZ ;  /* 0x0000000104047890 */ /* 0x000fc8000fffe0ff */
[----:B------:R-:W-:-:S09]  /*0e50*/  UISETP.NE.AND UP1, UPT, UR4, UR29, UPT ;  /* 0x0000001d0400728c */ /* 0x000fd2000bf25270 */
[----:B------:R-:W-:Y:S05]  /*0e60*/  BRA.U UP1, `(.L_x_5) ;  /* 0xfffffff101887547 */ /* 0x000fea000b83ffff */
[----:B------:R-:W-:Y:S05]  /*0e70*/  EXIT ;  /* 0x000000000000794d */ /* 0x000fea0003800000 */
.L_x_6:
[----:B------:R-:W-:-:S00]  /*0e80*/  BRA `(.L_x_6) ;  /* 0xfffffffc00fc7947 */ /* 0x000fc0000383ffff */
[----:B------:R-:W-:-:S00]  /*0e90*/  NOP ;  /* 0x0000000000007918 */ /* 0x000fc00000000000 */
        /* <DEDUP_REMOVED lines=14> */
.L_x_17:


//--------------------- .text._Z13cudaMatrixAddPfS_S_ --------------------------
	.section	.text._Z13cudaMatrixAddPfS_S_,"ax",@progbits
	.align	128
        .global         _Z13cudaMatrixAddPfS_S_
        .type           _Z13cudaMatrixAddPfS_S_,@function
        .size           _Z13cudaMatrixAddPfS_S_,(.L_x_18 - _Z13cudaMatrixAddPfS_S_)
        .other          _Z13cudaMatrixAddPfS_S_,@"STO_CUDA_ENTRY STV_DEFAULT"
_Z13cudaMatrixAddPfS_S_:
.text._Z13cudaMatrixAddPfS_S_:
[----:B------:R-:W-:Y:S01]  /*0000*/  LDC R1, c[0x0][0x37c] ;  /* 0x0000df00ff017b82 */ /* 0x000fe20000000800 */
[----:B------:R-:W0:Y:S01]  /*0010*/  LDCU UR12, c[0x0][0x370] ;  /* 0x00006e00ff0c77ac */ /* 0x000e220008000800 */
[----:B------:R-:W1:Y:S01]  /*0020*/  LDCU UR13, c[0x0][0x360] ;  /* 0x00006c00ff0d77ac */ /* 0x000e620008000800 */
[----:B------:R-:W2:Y:S01]  /*0030*/  LDCU.64 UR10, c[0x0][0x358] ;  /* 0x00006b00ff0a77ac */ /* 0x000ea20008000a00 */
[----:B------:R-:W-:Y:S01]  /*0040*/  UMOV UR4, URZ ;  /* 0x000000ff00047c82 */ /* 0x000fe20008000000 */
[----:B-1----:R-:W-:Y:S02]  /*0050*/  ULOP3.LUT UR9, UR13, 0xfffffffc, URZ, 0xc0, !UPT ;  /* 0xfffffffc0d097892 */ /* 0x002fe4000f8ec0ff */
[----:B------:R-:W-:Y:S02]  /*0060*/  ULOP3.LUT UR7, UR13, 0x3, URZ, 0xc0, !UPT ;  /* 0x000000030d077892 */ /* 0x000fe4000f8ec0ff */
[----:B------:R-:W-:Y:S02]  /*0070*/  ULOP3.LUT UR8, UR13, 0x7fc, URZ, 0xc0, !UPT ;  /* 0x000007fc0d087892 */ /* 0x000fe4000f8ec0ff */
[----:B0-2---:R-:W-:-:S12]  /*0080*/  UIADD3 UR6, UPT, UPT, -UR9, URZ, URZ ;  /* 0x000000ff09067290 */ /* 0x005fd8000fffe1ff */
.L_x_13:
[----:B------:R-:W-:Y:S01]  /*0090*/  UISETP.GE.U32.AND UP0, UPT, UR13, 0x4, UPT ;  /* 0x000000040d00788c */ /* 0x000fe2000bf06070 */
[----:B------:R-:W-:Y:S01]  /*00a0*/  HFMA2 R8, -RZ, RZ, 0, 0 ;  /* 0x00000000ff087431 */ /* 0x000fe200000001ff */
[----:B------:R-:W-:Y:S02]  /*00b0*/  UIMAD UR15, UR13, UR4, URZ ;  /* 0x000000040d0f72a4 */ /* 0x000fe4000f8e02ff */
[----:B------:R-:W-:-:S04]  /*00c0*/  UIADD3 UR4, UPT, UPT, UR4, 0x1, URZ ;  /* 0x0000000104047890 */ /* 0x000fc8000fffe0ff */
[----:B------:R-:W-:Y:S01]  /*00d0*/  UISETP.NE.AND UP1, UPT, UR4, UR12, UPT ;  /* 0x0000000c0400728c */ /* 0x000fe2000bf25270 */
[----:B01234-:R-:W-:Y:S10]  /*00e0*/  BRA.U !UP0, `(.L_x_7) ;  /* 0x0000001108107547 */ /* 0x01fff4000b800000 */
[----:B------:R-:W-:Y:S02]  /*00f0*/  UIADD3 UR14, UPT, UPT, -UR9, URZ, URZ ;  /* 0x000000ff090e7290 */ /* 0x000fe4000fffe1ff */
[----:B------:R-:W-:Y:S02]  /*0100*/  UIADD3 UR5, UPT, UPT, UR15, 0x3, URZ ;  /* 0x000000030f057890 */ /* 0x000fe4000fffe0ff */
[----:B------:R-:W-:-:S04]  /*0110*/  UISETP.GE.AND UP0, UPT, UR14, URZ, UPT ;  /* 0x000000ff0e00728c */ /* 0x000fc8000bf06270 */
[----:B------:R-:W-:Y:S01]  /*0120*/  MOV R0, UR5 ;  /* 0x0000000500007c02 */ /* 0x000fe20008000f00 */
[----:B------:R-:W-:-:S04]  /*0130*/  UMOV UR5, UR6 ;  /* 0x0000000600057c82 */ /* 0x000fc80008000000 */
[----:B------:R-:W-:Y:S05]  /*0140*/  BRA.U UP0, `(.L_x_8) ;  /* 0x0000000d005c7547 */ /* 0x000fea000b800000 */
[----:B------:R-:W-:Y:S02]  /*0150*/  UIADD3 UR14, UPT, UPT, -UR5, URZ, URZ ;  /* 0x000000ff050e7290 */ /* 0x000fe4000fffe1ff */
[----:B------:R-:W-:Y:S02]  /*0160*/  UPLOP3.LUT UP0, UPT, UPT, UPT, UPT, 0x80, 0x8 ;  /* 0x000000000008789c */ /* 0x000fe40003f0f070 */
[----:B------:R-:W-:-:S09]  /*0170*/  UISETP.GT.AND UP2, UPT, UR14, 0xc, UPT ;  /* 0x0000000c0e00788c */ /* 0x000fd2000bf44270 */
[----:B------:R-:W-:Y:S05]  /*0180*/  BRA.U !UP2, `(.L_x_9) ;  /* 0x000000090a207547 */ /* 0x000fea000b800000 */
[----:B------:R-:W-:-:S11]  /*0190*/  UPLOP3.LUT UP0, UPT, UPT, UPT, UPT, 0x40, 0x4 ;  /* 0x000000000004789c */ /* 0x000fd60003f0e870 */
.L_x_10:
[----:B0-----:R-:W0:Y:S01]  /*01a0*/  LDC.64 R2, c[0x0][0x380] ;  /* 0x0000e000ff027b82 */ /* 0x001e220000000a00 */
[----:B------:R-:W-:-:S07]  /*01b0*/  IADD3 R13, PT, PT, R0, -0x3, RZ ;  /* 0xfffffffd000d7810 */ /* 0x000fce0007ffe0ff */
[----:B------:R-:W1:Y:S08]  /*01c0*/  LDC.64 R4, c[0x0][0x388] ;  /* 0x0000e200ff047b82 */ /* 0x000e700000000a00 */
[----:B------:R-:W2:Y:S01]  /*01d0*/  LDC.64 R6, c[0x0][0x390] ;  /* 0x0000e400ff067b82 */ /* 0x000ea20000000a00 */
[----:B0-----:R-:W-:-:S06]  /*01e0*/  IMAD.WIDE.U32 R8, R13, 0x4, R2 ;  /* 0x000000040d087825 */ /* 0x001fcc00078e0002 */
[----:B------:R-:W3:Y:S01]  /*01f0*/  LDG.E R8, desc[UR10][R8.64] ;  /* 0x0000000a08087981 */ /* 0x000ee2000c1e1900 */
[----:B-1----:R-:W-:-:S06]  /*0200*/  IMAD.WIDE.U32 R10, R13, 0x4, R4 ;  /* 0x000000040d0a7825 */ /* 0x002fcc00078e0004 */
[----:B------:R-:W3:Y:S01]  /*0210*/  LDG.E R11, desc[UR10][R10.64] ;  /* 0x0000000a0a0b7981 */ /* 0x000ee2000c1e1900 */
[----:B------:R-:W-:Y:S01]  /*0220*/  IADD3 R19, PT, PT, R0, -0x2, RZ ;  /* 0xfffffffe00137810 */ /* 0x000fe20007ffe0ff */
[----:B--2---:R-:W-:-:S04]  /*0230*/  IMAD.WIDE.U32 R12, R13, 0x4, R6 ;  /* 0x000000040d0c7825 */ /* 0x004fc800078e0006 */
[----:B------:R-:W-:-:S04]  /*0240*/  IMAD.WIDE.U32 R14, R19, 0x4, R2 ;  /* 0x00000004130e7825 */ /* 0x000fc800078e0002 */
[----:B------:R-:W-:-:S04]  /*0250*/  IMAD.WIDE.U32 R16, R19, 0x4, R4 ;  /* 0x0000000413107825 */ /* 0x000fc800078e0004 */
[----:B---3--:R-:W-:-:S05]  /*0260*/  FADD R21, R8, R11 ;  /* 0x0000000b08157221 */ /* 0x008fca0000000000 */
[----:B------:R0:W-:Y:S04]  /*0270*/  STG.E desc[UR10][R12.64], R21 ;  /* 0x000000150c007986 */ /* 0x0001e8000c10190a */
[----:B------:R-:W2:Y:S04]  /*0280*/  LDG.E R14, desc[UR10][R14.64] ;  /* 0x0000000a0e0e7981 */ /* 0x000ea8000c1e1900 */
[----:B------:R-:W2:Y:S01]  /*0290*/  LDG.E R17, desc[UR10][R16.64] ;  /* 0x0000000a10117981 */ /* 0x000ea2000c1e1900 */
[----:B------:R-:W-:Y:S01]  /*02a0*/  IADD3 R25, PT, PT, R0, -0x1, RZ ;  /* 0xffffffff00197810 */ /* 0x000fe20007ffe0ff */
[----:B------:R-:W-:-:S04]  /*02b0*/  IMAD.WIDE.U32 R8, R19, 0x4, R6 ;  /* 0x0000000413087825 */ /* 0x000fc800078e0006 */
[----:B------:R-:W-:-:S04]  /*02c0*/  IMAD.WIDE.U32 R10, R25, 0x4, R2 ;  /* 0x00000004190a7825 */ /* 0x000fc800078e0002 */
[----:B------:R-:W-:-:S04]  /*02d0*/  IMAD.WIDE.U32 R18, R25, 0x4, R4 ;  /* 0x0000000419127825 */ /* 0x000fc800078e0004 */
[----:B--2---:R-:W-:-:S05]  /*02e0*/  FADD R23, R14, R17 ;  /* 0x000000110e177221 */ /* 0x004fca0000000000 */
[----:B------:R1:W-:Y:S04]  /*02f0*/  STG.E desc[UR10][R8.64], R23 ;  /* 0x0000001708007986 */ /* 0x0003e8000c10190a */
[----:B------:R-:W2:Y:S04]  /*0300*/  LDG.E R10, desc[UR10][R10.64] ;  /* 0x0000000a0a0a7981 */ /* 0x000ea8000c1e1900 */
[----:B------:R-:W2:Y:S01]  /*0310*/  LDG.E R19, desc[UR10][R18.64] ;  /* 0x0000000a12137981 */ /* 0x000ea2000c1e1900 */
[----:B0-----:R-:W-:-:S04]  /*0320*/  IMAD.WIDE.U32 R12, R25, 0x4, R6 ;  /* 0x00000004190c7825 */ /* 0x001fc800078e0006 */
[----:B------:R-:W-:-:S04]  /*0330*/  IMAD.WIDE.U32 R14, R0, 0x4, R2 ;  /* 0x00000004000e7825 */ /* 0x000fc800078e0002 */
[----:B------:R-:W-:-:S04]  /*0340*/  IMAD.WIDE.U32 R16, R0, 0x4, R4 ;  /* 0x0000000400107825 */ /* 0x000fc800078e0004 */
[----:B--2---:R-:W-:-:S05]  /*0350*/  FADD R21, R10, R19 ;  /* 0x000000130a157221 */ /* 0x004fca0000000000 */
[----:B------:R0:W-:Y:S04]  /*0360*/  STG.E desc[UR10][R12.64], R21 ;  /* 0x000000150c007986 */ /* 0x0001e8000c10190a */
[----:B------:R-:W2:Y:S04]  /*0370*/  LDG.E R14, desc[UR10][R14.64] ;  /* 0x0000000a0e0e7981 */ /* 0x000ea8000c1e1900 */
[----:B------:R-:W2:Y:S01]  /*0380*/  LDG.E R17, desc[UR10][R16.64] ;  /* 0x0000000a10117981 */ /* 0x000ea2000c1e1900 */
[C---:B------:R-:W-:Y:S01]  /*0390*/  IADD3 R25, PT, PT, R0.reuse, 0x1, RZ ;  /* 0x0000000100197810 */ /* 0x040fe20007ffe0ff */
[----:B-1----:R-:W-:-:S04]  /*03a0*/  IMAD.WIDE.U32 R8, R0, 0x4, R6 ;  /* 0x0000000400087825 */ /* 0x002fc800078e0006 */
[----:B------:R-:W-:-:S04]  /*03b0*/  IMAD.WIDE.U32 R10, R25, 0x4, R2 ;  /* 0x00000004190a7825 */ /* 0x000fc800078e0002 */
[----:B------:R-:W-:-:S04]  /*03c0*/  IMAD.WIDE.U32 R18, R25, 0x4, R4 ;  /* 0x0000000419127825 */ /* 0x000fc800078e0004 */
[----:B--2---:R-:W-:-:S05]  /*03d0*/  FADD R23, R14, R17 ;  /* 0x000000110e177221 */ /* 0x004fca0000000000 */
[----:B------:R1:W-:Y:S04]  /*03e0*/  STG.E desc[UR10][R8.64], R23 ;  /* 0x0000001708007986 */ /* 0x0003e8000c10190a */
[----:B------:R-:W2:Y:S04]  /*03f0*/  LDG.E R10, desc[UR10][R10.64] ;  /* 0x0000000a0a0a7981 */ /* 0x000ea8000c1e1900 */
[----:B------:R-:W2:Y:S01]  /*0400*/  LDG.E R19, desc[UR10][R18.64] ;  /* 0x0000000a12137981 */ /* 0x000ea2000c1e1900 */
[----:B0-----:R-:W-:Y:S01]  /*0410*/  IADD3 R21, PT, PT, R0, 0x2, RZ ;  /* 0x0000000200157810 */ /* 0x001fe20007ffe0ff */
[----:B------:R-:W-:-:S04]  /*0420*/  IMAD.WIDE.U32 R12, R25, 0x4, R6 ;  /* 0x00000004190c7825 */ /* 0x000fc800078e0006 */
[----:B------:R-:W-:-:S04]  /*0430*/  IMAD.WIDE.U32 R14, R21, 0x4, R2 ;  /* 0x00000004150e7825 */ /* 0x000fc800078e0002 */
[----:B------:R-:W-:-:S04]  /*0440*/  IMAD.WIDE.U32 R16, R21, 0x4, R4 ;  /* 0x0000000415107825 */ /* 0x000fc800078e0004 */
[----:B--2---:R-:W-:-:S05]  /*0450*/  FADD R25, R10, R19 ;  /* 0x000000130a197221 */ /* 0x004fca0000000000 */
[----:B------:R0:W-:Y:S04]  /*0460*/  STG.E desc[UR10][R12.64], R25 ;  /* 0x000000190c007986 */ /* 0x0001e8000c10190a */
[----:B------:R-:W2:Y:S04]  /*0470*/  LDG.E R14, desc[UR10][R14.64] ;  /* 0x0000000a0e0e7981 */ /* 0x000ea8000c1e1900 */
[----:B------:R-:W2:Y:S01]  /*0480*/  LDG.E R17, desc[UR10][R16.64] ;  /* 0x0000000a10117981 */ /* 0x000ea2000c1e1900 */
[----:B------:R-:W-:Y:S01]  /*0490*/  IADD3 R27, PT, PT, R0, 0x3, RZ ;  /* 0x00000003001b7810 */ /* 0x000fe20007ffe0ff */
[----:B-1----:R-:W-:-:S04]  /*04a0*/  IMAD.WIDE.U32 R8, R21, 0x4, R6 ;  /* 0x0000000415087825 */ /* 0x002fc800078e0006 */
[----:B------:R-:W-:-:S04]  /*04b0*/  IMAD.WIDE.U32 R10, R27, 0x4, R2 ;  /* 0x000000041b0a7825 */ /* 0x000fc800078e0002 */
[----:B------:R-:W-:-:S04]  /*04c0*/  IMAD.WIDE.U32 R18, R27, 0x4, R4 ;  /* 0x000000041b127825 */ /* 0x000fc800078e0004 */
[----:B--2---:R-:W-:-:S05]  /*04d0*/  FADD R23, R14, R17 ;  /* 0x000000110e177221 */ /* 0x004fca0000000000 */
[----:B------:R1:W-:Y:S04]  /*04e0*/  STG.E desc[UR10][R8.64], R23 ;  /* 0x0000001708007986 */ /* 0x0003e8000c10190a */
[----:B------:R-:W2:Y:S04]  /*04f0*/  LDG.E R10, desc[UR10][R10.64] ;  /* 0x0000000a0a0a7981 */ /* 0x000ea8000c1e1900 */
[----:B------:R-:W2:Y:S01]  /*0500*/  LDG.E R19, desc[UR10][R18.64] ;  /* 0x0000000a12137981 */ /* 0x000ea2000c1e1900 */
[----:B------:R-:W-:Y:S01]  /*0510*/  IADD3 R21, PT, PT, R0, 0x4, RZ ;  /* 0x0000000400157810 */ /* 0x000fe20007ffe0ff */
[----:B0-----:R-:W-:-:S04]  /*0520*/  IMAD.WIDE.U32 R12, R27, 0x4, R6 ;  /* 0x000000041b0c7825 */ /* 0x001fc800078e0006 */
        /* <DEDUP_REMOVED lines=68> */
[----:B------:R-:W1:Y:S04]  /*0970*/  LDG.E R2, desc[UR10][R2.64] ;  /* 0x0000000a02027981 */ /* 0x000e68000c1e1900 */
[----:B------:R-:W1:Y:S01]  /*0980*/  LDG.E R5, desc[UR10][R4.64] ;  /* 0x0000000a04057981 */ /* 0x000e62000c1e1900 */
[----:B------:R-:W-:Y:S01]  /*0990*/  IMAD.WIDE.U32 R6, R21, 0x4, R6 ;  /* 0x0000000415067825 */ /* 0x000fe200078e0006 */
[----:B------:R-:W-:-:S04]  /*09a0*/  UIADD3 UR5, UPT, UPT, UR5, 0x10, URZ ;  /* 0x0000001005057890 */ /* 0x000fc8000fffe0ff */
[----:B------:R-:W-:Y:S01]  /*09b0*/  UISETP.GE.AND UP2, UPT, UR5, -0xc, UPT ;  /* 0xfffffff40500788c */ /* 0x000fe2000bf46270 */
[----:B------:R-:W-:Y:S01]  /*09c0*/  IADD3 R0, PT, PT, R0, 0x10, RZ ;  /* 0x0000001000007810 */ /* 0x000fe20007ffe0ff */
[----:B-1----:R-:W-:-:S05]  /*09d0*/  FADD R9, R2, R5 ;  /* 0x0000000502097221 */ /* 0x002fca0000000000 */
[----:B------:R0:W-:Y:S02]  /*09e0*/  STG.E desc[UR10][R6.64], R9 ;  /* 0x0000000906007986 */ /* 0x0001e4000c10190a */
[----:B------:R-:W-:Y:S05]  /*09f0*/  BRA.U !UP2, `(.L_x_10) ;  /* 0xfffffff50ae87547 */ /* 0x000fea000b83ffff */
[----:B------:R-:W-:-:S07]  /*0a00*/  MOV R8, UR8 ;  /* 0x0000000800087c02 */ /* 0x000fce0008000f00 */
.L_x_9:
[----:B------:R-:W-:-:S04]  /*0a10*/  UIADD3 UR14, UPT, UPT, -UR5, URZ, URZ ;  /* 0x000000ff050e7290 */ /* 0x000fc8000fffe1ff */
[----:B------:R-:W-:-:S09]  /*0a20*/  UISETP.GT.AND UP2, UPT, UR14, 0x4, UPT ;  /* 0x000000040e00788c */ /* 0x000fd2000bf44270 */
[----:B------:R-:W-:Y:S05]  /*0a30*/  BRA.U !UP2, `(.L_x_11) ;  /* 0x000000050a187547 */ /* 0x000fea000b800000 */
[----:B------:R-:W1:Y:S01]  /*0a40*/  LDC.64 R2, c[0x0][0x380] ;  /* 0x0000e000ff027b82 */ /* 0x000e620000000a00 */
[----:B0-----:R-:W-:-:S07]  /*0a50*/  IADD3 R13, PT, PT, R0, -0x3, RZ ;  /* 0xfffffffd000d7810 */ /* 0x001fce0007ffe0ff */
[----:B------:R-:W0:Y:S08]  /*0a60*/  LDC.64 R4, c[0x0][0x388] ;  /* 0x0000e200ff047b82 */ /* 0x000e300000000a00 */
[----:B------:R-:W2:Y:S01]  /*0a70*/  LDC.64 R6, c[0x0][0x390] ;  /* 0x0000e400ff067b82 */ /* 0x000ea20000000a00 */
[----:B-1----:R-:W-:-:S06]  /*0a80*/  IMAD.WIDE.U32 R8, R13, 0x4, R2 ;  /* 0x000000040d087825 */ /* 0x002fcc00078e0002 */
[----:B------:R-:W3:Y:S01]  /*0a90*/  LDG.E R8, desc[UR10][R8.64] ;  /* 0x0000000a08087981 */ /* 0x000ee2000c1e1900 */
[----:B0-----:R-:W-:-:S06]  /*0aa0*/  IMAD.WIDE.U32 R10, R13, 0x4, R4 ;  /* 0x000000040d0a7825 */ /* 0x001fcc00078e0004 */
        /* <DEDUP_REMOVED lines=54> */
[----:B------:R-:W3:Y:S04]  /*0e10*/  LDG.E R2, desc[UR10][R2.64] ;  /* 0x0000000a02027981 */ /* 0x000ee8000c1e1900 */
[----:B------:R-:W3:Y:S01]  /*0e20*/  LDG.E R5, desc[UR10][R4.64] ;  /* 0x0000000a04057981 */ /* 0x000ee2000c1e1900 */
[----:B------:R-:W-:Y:S01]  /*0e30*/  IMAD.WIDE.U32 R6, R21, 0x4, R6 ;  /* 0x0000000415067825 */ /* 0x000fe200078e0006 */
[----:B-1----:R-:W-:-:S02]  /*0e40*/  MOV R8, UR8 ;  /* 0x0000000800087c02 */ /* 0x002fc40008000f00 */
[----:B------:R-:W-:Y:S01]  /*0e50*/  IADD3 R0, PT, PT, R0, 0x8, RZ ;  /* 0x0000000800007810 */ /* 0x000fe20007ffe0ff */
[----:B------:R-:W-:Y:S02]  /*0e60*/  UIADD3 UR5, UPT, UPT, UR5, 0x8, URZ ;  /* 0x0000000805057890 */ /* 0x000fe4000fffe0ff */
[----:B------:R-:W-:Y:S01]  /*0e70*/  UPLOP3.LUT UP0, UPT, UPT, UPT, UPT, 0x40, 0x4 ;  /* 0x000000000004789c */ /* 0x000fe20003f0e870 */
[----:B---3--:R-:W-:-:S05]  /*0e80*/  FADD R9, R2, R5 ;  /* 0x0000000502097221 */ /* 0x008fca0000000000 */
[----:B------:R2:W-:Y:S05]  /*0e90*/  STG.E desc[UR10][R6.64], R9 ;  /* 0x0000000906007986 */ /* 0x0005ea000c10190a */
.L_x_11:
[----:B------:R-:W-:-:S09]  /*0ea0*/  UISETP.NE.OR UP0, UPT, UR5, URZ, UP0 ;  /* 0x000000ff0500728c */ /* 0x000fd20008705670 */
[----:B------:R-:W-:Y:S05]  /*0eb0*/  BRA.U !UP0, `(.L_x_7) ;  /* 0x00000001089c7547 */ /* 0x000fea000b800000 */
.L_x_8:
[----:B------:R-:W1:Y:S01]  /*0ec0*/  LDC.64 R4, c[0x0][0x380] ;  /* 0x0000e000ff047b82 */ /* 0x000e620000000a00 */
[----:B0-23--:R-:W-:-:S07]  /*0ed0*/  IADD3 R13, PT, PT, R0, -0x3, RZ ;  /* 0xfffffffd000d7810 */ /* 0x00dfce0007ffe0ff */
        /* <DEDUP_REMOVED lines=31> */
[----:B------:R-:W-:Y:S01]  /*10d0*/  UISETP.NE.AND UP0, UPT, UR5, URZ, UPT ;  /* 0x000000ff0500728c */ /* 0x000fe2000bf05270 */
[----:B------:R-:W-:Y:S01]  /*10e0*/  IADD3 R0, PT, PT, R0, 0x4, RZ ;  /* 0x0000000400007810 */ /* 0x000fe20007ffe0ff */
[----:B-1----:R-:W-:-:S05]  /*10f0*/  FADD R9, R4, R3 ;  /* 0x0000000304097221 */ /* 0x002fca0000000000 */
[----:B------:R3:W-:Y:S02]  /*1100*/  STG.E desc[UR10][R6.64], R9 ;  /* 0x0000000906007986 */ /* 0x0007e4000c10190a */
[----:B------:R-:W-:Y:S05]  /*1110*/  BRA.U UP0, `(.L_x_8) ;  /* 0xfffffffd00687547 */ /* 0x000fea000b83ffff */
[----:B------:R-:W-:-:S07]  /*1120*/  MOV R8, UR8 ;  /* 0x0000000800087c02 */ /* 0x000fce0008000f00 */
.L_x_7:
[----:B------:R-:W-:-:S09]  /*1130*/  UISETP.NE.AND UP0, UPT, UR7, URZ, UPT ;  /* 0x000000ff0700728c */ /* 0x000fd2000bf05270 */
[----:B------:R-:W-:Y:S05]  /*1140*/  BRA.U !UP0, `(.L_x_12) ;  /* 0x00000001087c7547 */ /* 0x000fea000b800000 */
[----:B------:R-:W1:Y:S01]  /*1150*/  LDC.64 R4, c[0x0][0x380] ;  /* 0x0000e000ff047b82 */ /* 0x000e620000000a00 */
[----:B------:R-:W-:-:S07]  /*1160*/  IADD3 R17, PT, PT, R8, UR15, RZ ;  /* 0x0000000f08117c10 */ /* 0x000fce000fffe0ff */
[----:B------:R-:W4:Y:S08]  /*1170*/  LDC.64 R2, c[0x0][0x388] ;  /* 0x0000e200ff027b82 */ /* 0x000f300000000a00 */
[----:B0-23--:R-:W0:Y:S01]  /*1180*/  LDC.64 R6, c[0x0][0x390] ;  /* 0x0000e400ff067b82 */ /* 0x00de220000000a00 */
[----:B-1----:R-:W-:-:S06]  /*1190*/  IMAD.WIDE.U32 R8, R17, 0x4, R4 ;  /* 0x0000000411087825 */ /* 0x002fcc00078e0004 */
[----:B------:R-:W2:Y:S01]  /*11a0*/  LDG.E R8, desc[UR10][R8.64] ;  /* 0x0000000a08087981 */ /* 0x000ea2000c1e1900 */
[----:B----4-:R-:W-:-:S06]  /*11b0*/  IMAD.WIDE.U32 R10, R17, 0x4, R2 ;  /* 0x00000004110a7825 */ /* 0x010fcc00078e0002 */
[----:B------:R-:W2:Y:S01]  /*11c0*/  LDG.E R11, desc[UR10][R10.64] ;  /* 0x0000000a0a0b7981 */ /* 0x000ea2000c1e1900 */
[----:B0-----:R-:W-:Y:S01]  /*11d0*/  IMAD.WIDE.U32 R12, R17, 0x4, R6 ;  /* 0x00000004110c7825 */ /* 0x001fe200078e0006 */
[----:B------:R-:W-:-:S03]  /*11e0*/  UISETP.NE.AND UP0, UPT, UR7, 0x1, UPT ;  /* 0x000000010700788c */ /* 0x000fc6000bf05270 */
[----:B--2---:R-:W-:-:S05]  /*11f0*/  FADD R15, R8, R11 ;  /* 0x0000000b080f7221 */ /* 0x004fca0000000000 */
[----:B------:R1:W-:Y:S01]  /*1200*/  STG.E desc[UR10][R12.64], R15 ;  /* 0x0000000f0c007986 */ /* 0x0003e2000c10190a */
[----:B------:R-:W-:Y:S05]  /*1210*/  BRA.U !UP0, `(.L_x_12) ;  /* 0x0000000108487547 */ /* 0x000fea000b800000 */
[----:B-1----:R-:W-:-:S05]  /*1220*/  IADD3 R13, PT, PT, R17, 0x1, RZ ;  /* 0x00000001110d7810 */ /* 0x002fca0007ffe0ff */
[----:B------:R-:W-:-:S04]  /*1230*/  IMAD.WIDE.U32 R8, R13, 0x4, R4 ;  /* 0x000000040d087825 */ /* 0x000fc800078e0004 */
[C---:B------:R-:W-:Y:S02]  /*1240*/  IMAD.WIDE.U32 R10, R13.reuse, 0x4, R2 ;  /* 0x000000040d0a7825 */ /* 0x040fe400078e0002 */
[----:B------:R-:W2:Y:S04]  /*1250*/  LDG.E R8, desc[UR10][R8.64] ;  /* 0x0000000a08087981 */ /* 0x000ea8000c1e1900 */
[----:B------:R-:W2:Y:S01]  /*1260*/  LDG.E R11, desc[UR10][R10.64] ;  /* 0x0000000a0a0b7981 */ /* 0x000ea2000c1e1900 */
[----:B------:R-:W-:Y:S01]  /*1270*/  IMAD.WIDE.U32 R12, R13, 0x4, R6 ;  /* 0x000000040d0c7825 */ /* 0x000fe200078e0006 */
[----:B------:R-:W-:-:S03]  /*1280*/  UISETP.NE.AND UP0, UPT, UR7, 0x2, UPT ;  /* 0x000000020700788c */ /* 0x000fc6000bf05270 */
[----:B--2---:R-:W-:-:S05]  /*1290*/  FADD R15, R8, R11 ;  /* 0x0000000b080f7221 */ /* 0x004fca0000000000 */
[----:B------:R4:W-:Y:S01]  /*12a0*/  STG.E desc[UR10][R12.64], R15 ;  /* 0x0000000f0c007986 */ /* 0x0009e2000c10190a */
[----:B------:R-:W-:Y:S05]  /*12b0*/  BRA.U !UP0, `(.L_x_12) ;  /* 0x0000000108207547 */ /* 0x000fea000b800000 */
[----:B------:R-:W-:-:S05]  /*12c0*/  IADD3 R9, PT, PT, R17, 0x2, RZ ;  /* 0x0000000211097810 */ /* 0x000fca0007ffe0ff */
[----:B------:R-:W-:-:S04]  /*12d0*/  IMAD.WIDE.U32 R4, R9, 0x4, R4 ;  /* 0x0000000409047825 */ /* 0x000fc800078e0004 */
[C---:B------:R-:W-:Y:S02]  /*12e0*/  IMAD.WIDE.U32 R2, R9.reuse, 0x4, R2 ;  /* 0x0000000409027825 */ /* 0x040fe400078e0002 */
[----:B------:R-:W2:Y:S04]  /*12f0*/  LDG.E R4, desc[UR10][R4.64] ;  /* 0x0000000a04047981 */ /* 0x000ea8000c1e1900 */
[----:B------:R-:W2:Y:S01]  /*1300*/  LDG.E R3, desc[UR10][R2.64] ;  /* 0x0000000a02037981 */ /* 0x000ea2000c1e1900 */
[----:B------:R-:W-:-:S04]  /*1310*/  IMAD.WIDE.U32 R6, R9, 0x4, R6 ;  /* 0x0000000409067825 */ /* 0x000fc800078e0006 */
[----:B--2---:R-:W-:-:S05]  /*1320*/  FADD R9, R4, R3 ;  /* 0x0000000304097221 */ /* 0x004fca0000000000 */
[----:B------:R0:W-:Y:S02]  /*1330*/  STG.E desc[UR10][R6.64], R9 ;  /* 0x0000000906007986 */ /* 0x0001e4000c10190a */
.L_x_12:
[----:B------:R-:W-:Y:S05]  /*1340*/  BRA.U UP1, `(.L_x_13) ;  /* 0xffffffed01507547 */ /* 0x000fea000b83ffff */
[----:B------:R-:W-:Y:S05]  /*1350*/  EXIT ;  /* 0x000000000000794d */ /* 0x000fea0003800000 */
.L_x_14:
        /* <DEDUP_REMOVED lines=10> */
.L_x_18:


//--------------------- .text._Z10cuda_hellov     --------------------------
	.section	.text._Z10cuda_hellov,"ax",@progbits
	.align	128
        .global         _Z10cuda_hellov
        .type           _Z10cuda_hellov,@function
        .size           _Z10cuda_hellov,(.L_x_19 - _Z10cuda_hellov)
        .other          _Z10cuda_hellov,@"STO_CUDA_ENTRY STV_DEFAULT"
_Z10cuda_hellov:
.text._Z10cuda_hellov:
[----:B------:R-:W0:Y:S01]  /*0000*/  LDC R1, c[0x0][0x37c] ;  /* 0x0000df00ff017b82 */ /* 0x000e220000000800 */
[----:B------:R-:W-:Y:S01]  /*0010*/  MOV R0, 0x8 ;  /* 0x0000000800007802 */ /* 0x000fe20000000f00 */
[----:B------:R-:W1:Y:S01]  /*0020*/  LDCU.64 UR4, c[0x4][URZ] ;  /* 0x01000000ff0477ac */ /* 0x000e620008000a00 */
[----:B------:R-:W-:-:S05]  /*0030*/  CS2R R6, SRZ ;  /* 0x0000000000067805 */ /* 0x000fca000001ff00 */
[----:B------:R2:W3:Y:S01]  /*0040*/  LDC.64 R2, c[0x4][R0] ;  /* 0x0100000000027b82 */ /* 0x0004e20000000a00 */
[----:B-1----:R-:W-:Y:S02]  /*0050*/  IMAD.U32 R4, RZ, RZ, UR4 ;  /* 0x00000004ff047e24 */ /* 0x002fe4000f8e00ff */
[----:B--2---:R-:W-:-:S07]  /*0060*/  IMAD.U32 R5, RZ, RZ, UR5 ;  /* 0x00000005ff057e24 */ /* 0x004fce000f8e00ff */
[----:B------:R-:W-:-:S07]  /*0070*/  LEPC R20, `(.L_x_15) ;  /* 0x000000001014794e */ /* 0x000fce0000000000 */
[----:B0--3--:R-:W-:Y:S05]  /*0080*/  CALL.ABS.NOINC R2 ;  /* 0x0000000002007343 */ /* 0x009fea0003c00000 */
.L_x_15:
[----:B------:R-:W-:Y:S05]  /*0090*/  EXIT ;  /* 0x000000000000794d */ /* 0x000fea0003800000 */
.L_x_16:
        /* <DEDUP_REMOVED lines=14> */
.L_x_19:


//--------------------- .nv.global.init           --------------------------
	.section	.nv.global.init,"aw",@progbits
.nv.global.init:
	.type		$str,@object
	.size		$str,(.L_0 - $str)
$str:
        /*0000*/ 	.byte	0x48, 0x65, 0x6c, 0x6c, 0x6f, 0x20, 0x57, 0x6f, 0x72, 0x6c, 0x64, 0x20, 0x21, 0x0a, 0x00
.L_0:


//--------------------- .nv.shared.reserved.0     --------------------------
	.section	.nv.shared.reserved.0,"aw",@nobits
	.weak		__nv_reservedSMEM_offset_0_alias
	.size		__nv_reservedSMEM_offset_0_alias, 0, 64
	.other		__nv_reservedSMEM_offset_0_alias,@"STO_CUDA_RESERVED_SHARED STV_DEFAULT"
__nv_reservedSMEM_offset_0_alias:
	.zero		0
	.zero		64


//--------------------- .nv.constant0._Z14cudaMatrixMultPfS_S_ --------------------------
	.section	.nv.constant0._Z14cudaMatrixMultPfS_S_,"a",@progbits
	.sectionflags	@""
	.align	4
.nv.constant0._Z14cudaMatrixMultPfS_S_:
	.zero		920


//--------------------- .nv.constant0._Z13cudaMatrixAddPfS_S_ --------------------------
	.section	.nv.constant0._Z13cudaMatrixAddPfS_S_,"a",@progbits
	.sectionflags	@""
	.align	4
.nv.constant0._Z13cudaMatrixAddPfS_S_:
	.zero		920


//--------------------- .nv.constant0._Z10cuda_hellov --------------------------
	.section	.nv.constant0._Z10cuda_hellov,"a",@progbits
	.sectionflags	@""
	.align	4
.nv.constant0._Z10cuda_hellov:
	.zero		896


//--------------------- SYMBOLS --------------------------

	.type		.nv.reservedSmem.offset0,@object
	.size		.nv.reservedSmem.offset0,0x4
	.type		vprintf,@function
